//
// Generated by NVIDIA NVVM Compiler
//
// Compiler Build ID: CL-36424714
// Cuda compilation tools, release 13.0, V13.0.88
// Based on NVVM 20.0.0
//

.version 9.0
.target sm_100
.address_size 64

	// .globl	_Z29flash_attention_phase1_kernelPK6__halfS1_S1_PS_fiii
// _ZZ29flash_attention_phase1_kernelPK6__halfS1_S1_PS_fiiiE6Q_tile has been demoted
// _ZZ29flash_attention_phase1_kernelPK6__halfS1_S1_PS_fiiiE6S_tile has been demoted
// _ZZ29flash_attention_phase1_kernelPK6__halfS1_S1_PS_fiiiE7O_accum has been demoted
// _ZZ29flash_attention_phase1_kernelPK6__halfS1_S1_PS_fiiiE12m_new_shared has been demoted
// _ZZ29flash_attention_phase1_kernelPK6__halfS1_S1_PS_fiiiE10sum_shared has been demoted

.visible .entry _Z29flash_attention_phase1_kernelPK6__halfS1_S1_PS_fiii(
	.param .u64 .ptr .align 1 _Z29flash_attention_phase1_kernelPK6__halfS1_S1_PS_fiii_param_0,
	.param .u64 .ptr .align 1 _Z29flash_attention_phase1_kernelPK6__halfS1_S1_PS_fiii_param_1,
	.param .u64 .ptr .align 1 _Z29flash_attention_phase1_kernelPK6__halfS1_S1_PS_fiii_param_2,
	.param .u64 .ptr .align 1 _Z29flash_attention_phase1_kernelPK6__halfS1_S1_PS_fiii_param_3,
	.param .f32 _Z29flash_attention_phase1_kernelPK6__halfS1_S1_PS_fiii_param_4,
	.param .u32 _Z29flash_attention_phase1_kernelPK6__halfS1_S1_PS_fiii_param_5,
	.param .u32 _Z29flash_attention_phase1_kernelPK6__halfS1_S1_PS_fiii_param_6,
	.param .u32 _Z29flash_attention_phase1_kernelPK6__halfS1_S1_PS_fiii_param_7
)
{
	.local .align 16 .b8 	__local_depot0[128];
	.reg .b64 	%SP;
	.reg .b64 	%SPL;
	.reg .pred 	%p<80>;
	.reg .b16 	%rs<90>;
	.reg .b32 	%r<385>;
	.reg .b32 	%f<699>;
	.reg .b64 	%rd<46>;
	// demoted variable
	.shared .align 4 .b8 _ZZ29flash_attention_phase1_kernelPK6__halfS1_S1_PS_fiiiE6Q_tile[4096];
	// demoted variable
	.shared .align 4 .b8 _ZZ29flash_attention_phase1_kernelPK6__halfS1_S1_PS_fiiiE6S_tile[4096];
	// demoted variable
	.shared .align 4 .b8 _ZZ29flash_attention_phase1_kernelPK6__halfS1_S1_PS_fiiiE7O_accum[4096];
	// demoted variable
	.shared .align 4 .f32 _ZZ29flash_attention_phase1_kernelPK6__halfS1_S1_PS_fiiiE12m_new_shared;
	// demoted variable
	.shared .align 4 .f32 _ZZ29flash_attention_phase1_kernelPK6__halfS1_S1_PS_fiiiE10sum_shared;
	mov.u64 	%SPL, __local_depot0;
	ld.param.u64 	%rd16, [_Z29flash_attention_phase1_kernelPK6__halfS1_S1_PS_fiii_param_0];
	ld.param.u32 	%r121, [_Z29flash_attention_phase1_kernelPK6__halfS1_S1_PS_fiii_param_7];
	cvta.to.global.u64 	%rd1, %rd16;
	add.u64 	%rd2, %SPL, 0;
	add.u64 	%rd3, %SPL, 64;
	mov.u32 	%r1, %ctaid.z;
	mov.u32 	%r2, %ctaid.y;
	mov.u32 	%r122, %ctaid.x;
	mov.u32 	%r3, %tid.x;
	shl.b32 	%r4, %r122, 4;
	add.s32 	%r123, %r4, 16;
	min.s32 	%r5, %r123, %r121;
	sub.s32 	%r6, %r5, %r4;
	setp.eq.s32 	%p1, %r6, 0;
	@%p1 bra 	$L__BB0_53;
	setp.lt.s32 	%p2, %r6, 1;
	shl.b32 	%r124, %r3, 2;
	mov.u32 	%r125, _ZZ29flash_attention_phase1_kernelPK6__halfS1_S1_PS_fiiiE7O_accum;
	add.s32 	%r7, %r125, %r124;
	@%p2 bra 	$L__BB0_29;
	ld.param.u32 	%r342, [_Z29flash_attention_phase1_kernelPK6__halfS1_S1_PS_fiii_param_7];
	ld.param.u32 	%r338, [_Z29flash_attention_phase1_kernelPK6__halfS1_S1_PS_fiii_param_6];
	mul.lo.s32 	%r127, %r338, %r1;
	mul.lo.s32 	%r128, %r2, %r342;
	shl.b32 	%r129, %r128, 6;
	mad.lo.s32 	%r8, %r127, %r342, %r4;
	add.s32 	%r9, %r129, %r3;
	mov.u32 	%r131, _ZZ29flash_attention_phase1_kernelPK6__halfS1_S1_PS_fiiiE6Q_tile;
	add.s32 	%r10, %r131, %r124;
	and.b32  	%r11, %r5, 3;
	sub.s32 	%r12, %r4, %r5;
	setp.gt.u32 	%p3, %r12, -4;
	mov.b32 	%r352, 0;
	@%p3 bra 	$L__BB0_7;
	sub.s32 	%r352, %r6, %r11;
	mov.b32 	%r351, 0;
$L__BB0_4:
	setp.lt.u32 	%p4, %r3, 64;
	@%p4 bra 	$L__BB0_5;
	bra.uni 	$L__BB0_6;
$L__BB0_5:
	add.s32 	%r133, %r8, %r351;
	shl.b32 	%r134, %r133, 6;
	add.s32 	%r135, %r134, %r9;
	mul.wide.s32 	%rd19, %r135, 2;
	add.s64 	%rd20, %rd1, %rd19;
	ld.global.nc.u16 	%rs1, [%rd20];
	// begin inline asm
	{  cvt.f32.f16 %f108, %rs1;}

	// end inline asm
	shl.b32 	%r136, %r351, 8;
	add.s32 	%r137, %r10, %r136;
	st.shared.f32 	[%r137], %f108;
	ld.global.nc.u16 	%rs2, [%rd20+128];
	// begin inline asm
	{  cvt.f32.f16 %f109, %rs2;}

	// end inline asm
	st.shared.f32 	[%r137+256], %f109;
	ld.global.nc.u16 	%rs3, [%rd20+256];
	// begin inline asm
	{  cvt.f32.f16 %f110, %rs3;}

	// end inline asm
	st.shared.f32 	[%r137+512], %f110;
	ld.global.nc.u16 	%rs4, [%rd20+384];
	// begin inline asm
	{  cvt.f32.f16 %f111, %rs4;}

	// end inline asm
	st.shared.f32 	[%r137+768], %f111;
$L__BB0_6:
	add.s32 	%r351, %r351, 4;
	setp.eq.s32 	%p5, %r351, %r352;
	@%p5 bra 	$L__BB0_7;
	bra.uni 	$L__BB0_4;
$L__BB0_7:
	setp.eq.s32 	%p6, %r11, 0;
	@%p6 bra 	$L__BB0_12;
	mov.b32 	%r354, 0;
$L__BB0_9:
	.pragma "nounroll";
	setp.gt.u32 	%p7, %r3, 63;
	@%p7 bra 	$L__BB0_11;
	add.s32 	%r139, %r8, %r352;
	shl.b32 	%r140, %r139, 6;
	add.s32 	%r141, %r140, %r9;
	mul.wide.s32 	%rd21, %r141, 2;
	add.s64 	%rd22, %rd1, %rd21;
	ld.global.nc.u16 	%rs5, [%rd22];
	// begin inline asm
	{  cvt.f32.f16 %f112, %rs5;}

	// end inline asm
	shl.b32 	%r142, %r352, 8;
	add.s32 	%r143, %r10, %r142;
	st.shared.f32 	[%r143], %f112;
$L__BB0_11:
	add.s32 	%r352, %r352, 1;
	add.s32 	%r354, %r354, 1;
	setp.ne.s32 	%p8, %r354, %r11;
	@%p8 bra 	$L__BB0_9;
$L__BB0_12:
	and.b32  	%r20, %r5, 7;
	setp.gt.u32 	%p9, %r12, -8;
	mov.b32 	%r356, 0;
	@%p9 bra 	$L__BB0_17;
	sub.s32 	%r356, %r6, %r20;
	mov.b32 	%r355, 0;
$L__BB0_14:
	.pragma "nounroll";
	setp.gt.u32 	%p10, %r3, 63;
	@%p10 bra 	$L__BB0_16;
	shl.b32 	%r146, %r355, 8;
	add.s32 	%r147, %r7, %r146;
	mov.b32 	%r148, 0;
	st.shared.u32 	[%r147], %r148;
	st.shared.u32 	[%r147+256], %r148;
	st.shared.u32 	[%r147+512], %r148;
	st.shared.u32 	[%r147+768], %r148;
	st.shared.u32 	[%r147+1024], %r148;
	st.shared.u32 	[%r147+1280], %r148;
	st.shared.u32 	[%r147+1536], %r148;
	st.shared.u32 	[%r147+1792], %r148;
$L__BB0_16:
	add.s32 	%r355, %r355, 8;
	setp.ne.s32 	%p11, %r355, %r356;
	@%p11 bra 	$L__BB0_14;
$L__BB0_17:
	setp.eq.s32 	%p12, %r20, 0;
	@%p12 bra 	$L__BB0_29;
	setp.lt.u32 	%p13, %r20, 4;
	@%p13 bra 	$L__BB0_22;
	setp.gt.u32 	%p14, %r3, 63;
	@%p14 bra 	$L__BB0_21;
	shl.b32 	%r149, %r356, 8;
	add.s32 	%r150, %r7, %r149;
	mov.b32 	%r151, 0;
	st.shared.u32 	[%r150], %r151;
	st.shared.u32 	[%r150+256], %r151;
	st.shared.u32 	[%r150+512], %r151;
	st.shared.u32 	[%r150+768], %r151;
$L__BB0_21:
	add.s32 	%r356, %r356, 4;
$L__BB0_22:
	setp.eq.s32 	%p15, %r11, 0;
	@%p15 bra 	$L__BB0_29;
	setp.eq.s32 	%p16, %r11, 1;
	@%p16 bra 	$L__BB0_27;
	setp.gt.u32 	%p17, %r3, 63;
	@%p17 bra 	$L__BB0_26;
	shl.b32 	%r152, %r356, 8;
	add.s32 	%r153, %r7, %r152;
	mov.b32 	%r154, 0;
	st.shared.u32 	[%r153], %r154;
	st.shared.u32 	[%r153+256], %r154;
$L__BB0_26:
	add.s32 	%r356, %r356, 2;
$L__BB0_27:
	setp.gt.u32 	%p18, %r3, 63;
	and.b32  	%r156, %r5, 1;
	setp.eq.b32 	%p19, %r156, 1;
	not.pred 	%p20, %p19;
	or.pred  	%p21, %p20, %p18;
	@%p21 bra 	$L__BB0_29;
	shl.b32 	%r157, %r356, 8;
	add.s32 	%r158, %r7, %r157;
	mov.b32 	%r159, 0;
	st.shared.u32 	[%r158], %r159;
$L__BB0_29:
	ld.param.u32 	%r343, [_Z29flash_attention_phase1_kernelPK6__halfS1_S1_PS_fiii_param_7];
	bar.sync 	0;
	mov.f32 	%f113, 0fFF7FFFFF;
	st.local.v4.f32 	[%rd2], {%f113, %f113, %f113, %f113};
	mov.f32 	%f114, 0f00000000;
	st.local.v4.f32 	[%rd3], {%f114, %f114, %f114, %f114};
	st.local.v4.f32 	[%rd2+16], {%f113, %f113, %f113, %f113};
	st.local.v4.f32 	[%rd3+16], {%f114, %f114, %f114, %f114};
	st.local.v4.f32 	[%rd2+32], {%f113, %f113, %f113, %f113};
	st.local.v4.f32 	[%rd3+32], {%f114, %f114, %f114, %f114};
	st.local.v4.f32 	[%rd2+48], {%f113, %f113, %f113, %f113};
	st.local.v4.f32 	[%rd3+48], {%f114, %f114, %f114, %f114};
	setp.lt.s32 	%p22, %r343, 1;
	@%p22 bra 	$L__BB0_42;
	mov.b32 	%r359, 0;
$L__BB0_31:
	ld.param.u32 	%r344, [_Z29flash_attention_phase1_kernelPK6__halfS1_S1_PS_fiii_param_7];
	setp.lt.s32 	%p23, %r6, 1;
	shl.b32 	%r164, %r359, 6;
	add.s32 	%r165, %r164, 64;
	min.s32 	%r41, %r344, %r165;
	@%p23 bra 	$L__BB0_37;
	mov.b32 	%r360, 0;
	sub.s32 	%r168, %r41, %r164;
$L__BB0_33:
	setp.ge.s32 	%p24, %r3, %r168;
	@%p24 bra 	$L__BB0_36;
	ld.param.u32 	%r345, [_Z29flash_attention_phase1_kernelPK6__halfS1_S1_PS_fiii_param_7];
	ld.param.u32 	%r339, [_Z29flash_attention_phase1_kernelPK6__halfS1_S1_PS_fiii_param_6];
	mov.u32 	%r170, %ctaid.z;
	mul.lo.s32 	%r171, %r339, %r170;
	mov.u32 	%r363, %tid.x;
	mad.lo.s32 	%r172, %r171, %r345, %r363;
	shl.b32 	%r173, %r359, 6;
	add.s32 	%r174, %r172, %r173;
	shl.b32 	%r175, %r174, 6;
	mov.u32 	%r176, %ctaid.y;
	mul.lo.s32 	%r177, %r176, %r345;
	shl.b32 	%r178, %r177, 6;
	add.s32 	%r361, %r178, %r175;
	shl.b32 	%r179, %r360, 8;
	mov.u32 	%r180, _ZZ29flash_attention_phase1_kernelPK6__halfS1_S1_PS_fiiiE6Q_tile;
	add.s32 	%r181, %r180, %r179;
	ld.shared.f32 	%f1, [%r181];
	ld.shared.f32 	%f2, [%r181+4];
	ld.shared.f32 	%f3, [%r181+8];
	ld.shared.f32 	%f4, [%r181+12];
	ld.shared.f32 	%f5, [%r181+16];
	ld.shared.f32 	%f6, [%r181+20];
	ld.shared.f32 	%f7, [%r181+24];
	ld.shared.f32 	%f8, [%r181+28];
	ld.shared.f32 	%f9, [%r181+32];
	ld.shared.f32 	%f10, [%r181+36];
	ld.shared.f32 	%f11, [%r181+40];
	ld.shared.f32 	%f12, [%r181+44];
	ld.shared.f32 	%f13, [%r181+48];
	ld.shared.f32 	%f14, [%r181+52];
	ld.shared.f32 	%f15, [%r181+56];
	ld.shared.f32 	%f16, [%r181+60];
	ld.shared.f32 	%f17, [%r181+64];
	ld.shared.f32 	%f18, [%r181+68];
	ld.shared.f32 	%f19, [%r181+72];
	ld.shared.f32 	%f20, [%r181+76];
	ld.shared.f32 	%f21, [%r181+80];
	ld.shared.f32 	%f22, [%r181+84];
	ld.shared.f32 	%f23, [%r181+88];
	ld.shared.f32 	%f24, [%r181+92];
	ld.shared.f32 	%f25, [%r181+96];
	ld.shared.f32 	%f26, [%r181+100];
	ld.shared.f32 	%f27, [%r181+104];
	ld.shared.f32 	%f28, [%r181+108];
	ld.shared.f32 	%f29, [%r181+112];
	ld.shared.f32 	%f30, [%r181+116];
	ld.shared.f32 	%f31, [%r181+120];
	ld.shared.f32 	%f32, [%r181+124];
	ld.shared.f32 	%f33, [%r181+128];
	ld.shared.f32 	%f34, [%r181+132];
	ld.shared.f32 	%f35, [%r181+136];
	ld.shared.f32 	%f36, [%r181+140];
	ld.shared.f32 	%f37, [%r181+144];
	ld.shared.f32 	%f38, [%r181+148];
	ld.shared.f32 	%f39, [%r181+152];
	ld.shared.f32 	%f40, [%r181+156];
	ld.shared.f32 	%f41, [%r181+160];
	ld.shared.f32 	%f42, [%r181+164];
	ld.shared.f32 	%f43, [%r181+168];
	ld.shared.f32 	%f44, [%r181+172];
	ld.shared.f32 	%f45, [%r181+176];
	ld.shared.f32 	%f46, [%r181+180];
	ld.shared.f32 	%f47, [%r181+184];
	ld.shared.f32 	%f48, [%r181+188];
	ld.shared.f32 	%f49, [%r181+192];
	ld.shared.f32 	%f50, [%r181+196];
	ld.shared.f32 	%f51, [%r181+200];
	ld.shared.f32 	%f52, [%r181+204];
	ld.shared.f32 	%f53, [%r181+208];
	ld.shared.f32 	%f54, [%r181+212];
	ld.shared.f32 	%f55, [%r181+216];
	ld.shared.f32 	%f56, [%r181+220];
	ld.shared.f32 	%f57, [%r181+224];
	ld.shared.f32 	%f58, [%r181+228];
	ld.shared.f32 	%f59, [%r181+232];
	ld.shared.f32 	%f60, [%r181+236];
	ld.shared.f32 	%f61, [%r181+240];
	ld.shared.f32 	%f62, [%r181+244];
	ld.shared.f32 	%f63, [%r181+248];
	ld.shared.f32 	%f64, [%r181+252];
	shl.b32 	%r182, %r363, 2;
	mov.u32 	%r183, _ZZ29flash_attention_phase1_kernelPK6__halfS1_S1_PS_fiiiE6S_tile;
	add.s32 	%r184, %r183, %r182;
	add.s32 	%r362, %r184, %r179;
$L__BB0_35:
	ld.param.f32 	%f676, [_Z29flash_attention_phase1_kernelPK6__halfS1_S1_PS_fiii_param_4];
	ld.param.u64 	%rd41, [_Z29flash_attention_phase1_kernelPK6__halfS1_S1_PS_fiii_param_1];
	cvta.to.global.u64 	%rd23, %rd41;
	mul.wide.s32 	%rd24, %r361, 2;
	add.s64 	%rd25, %rd23, %rd24;
	ld.global.nc.u16 	%rs6, [%rd25];
	// begin inline asm
	{  cvt.f32.f16 %f115, %rs6;}

	// end inline asm
	fma.rn.f32 	%f179, %f1, %f115, 0f00000000;
	ld.global.nc.u16 	%rs7, [%rd25+2];
	// begin inline asm
	{  cvt.f32.f16 %f116, %rs7;}

	// end inline asm
	fma.rn.f32 	%f180, %f2, %f116, %f179;
	ld.global.nc.u16 	%rs8, [%rd25+4];
	// begin inline asm
	{  cvt.f32.f16 %f117, %rs8;}

	// end inline asm
	fma.rn.f32 	%f181, %f3, %f117, %f180;
	ld.global.nc.u16 	%rs9, [%rd25+6];
	// begin inline asm
	{  cvt.f32.f16 %f118, %rs9;}

	// end inline asm
	fma.rn.f32 	%f182, %f4, %f118, %f181;
	ld.global.nc.u16 	%rs10, [%rd25+8];
	// begin inline asm
	{  cvt.f32.f16 %f119, %rs10;}

	// end inline asm
	fma.rn.f32 	%f183, %f5, %f119, %f182;
	ld.global.nc.u16 	%rs11, [%rd25+10];
	// begin inline asm
	{  cvt.f32.f16 %f120, %rs11;}

	// end inline asm
	fma.rn.f32 	%f184, %f6, %f120, %f183;
	ld.global.nc.u16 	%rs12, [%rd25+12];
	// begin inline asm
	{  cvt.f32.f16 %f121, %rs12;}

	// end inline asm
	fma.rn.f32 	%f185, %f7, %f121, %f184;
	ld.global.nc.u16 	%rs13, [%rd25+14];
	// begin inline asm
	{  cvt.f32.f16 %f122, %rs13;}

	// end inline asm
	fma.rn.f32 	%f186, %f8, %f122, %f185;
	ld.global.nc.u16 	%rs14, [%rd25+16];
	// begin inline asm
	{  cvt.f32.f16 %f123, %rs14;}

	// end inline asm
	fma.rn.f32 	%f187, %f9, %f123, %f186;
	ld.global.nc.u16 	%rs15, [%rd25+18];
	// begin inline asm
	{  cvt.f32.f16 %f124, %rs15;}

	// end inline asm
	fma.rn.f32 	%f188, %f10, %f124, %f187;
	ld.global.nc.u16 	%rs16, [%rd25+20];
	// begin inline asm
	{  cvt.f32.f16 %f125, %rs16;}

	// end inline asm
	fma.rn.f32 	%f189, %f11, %f125, %f188;
	ld.global.nc.u16 	%rs17, [%rd25+22];
	// begin inline asm
	{  cvt.f32.f16 %f126, %rs17;}

	// end inline asm
	fma.rn.f32 	%f190, %f12, %f126, %f189;
	ld.global.nc.u16 	%rs18, [%rd25+24];
	// begin inline asm
	{  cvt.f32.f16 %f127, %rs18;}

	// end inline asm
	fma.rn.f32 	%f191, %f13, %f127, %f190;
	ld.global.nc.u16 	%rs19, [%rd25+26];
	// begin inline asm
	{  cvt.f32.f16 %f128, %rs19;}

	// end inline asm
	fma.rn.f32 	%f192, %f14, %f128, %f191;
	ld.global.nc.u16 	%rs20, [%rd25+28];
	// begin inline asm
	{  cvt.f32.f16 %f129, %rs20;}

	// end inline asm
	fma.rn.f32 	%f193, %f15, %f129, %f192;
	ld.global.nc.u16 	%rs21, [%rd25+30];
	// begin inline asm
	{  cvt.f32.f16 %f130, %rs21;}

	// end inline asm
	fma.rn.f32 	%f194, %f16, %f130, %f193;
	ld.global.nc.u16 	%rs22, [%rd25+32];
	// begin inline asm
	{  cvt.f32.f16 %f131, %rs22;}

	// end inline asm
	fma.rn.f32 	%f195, %f17, %f131, %f194;
	ld.global.nc.u16 	%rs23, [%rd25+34];
	// begin inline asm
	{  cvt.f32.f16 %f132, %rs23;}

	// end inline asm
	fma.rn.f32 	%f196, %f18, %f132, %f195;
	ld.global.nc.u16 	%rs24, [%rd25+36];
	// begin inline asm
	{  cvt.f32.f16 %f133, %rs24;}

	// end inline asm
	fma.rn.f32 	%f197, %f19, %f133, %f196;
	ld.global.nc.u16 	%rs25, [%rd25+38];
	// begin inline asm
	{  cvt.f32.f16 %f134, %rs25;}

	// end inline asm
	fma.rn.f32 	%f198, %f20, %f134, %f197;
	ld.global.nc.u16 	%rs26, [%rd25+40];
	// begin inline asm
	{  cvt.f32.f16 %f135, %rs26;}

	// end inline asm
	fma.rn.f32 	%f199, %f21, %f135, %f198;
	ld.global.nc.u16 	%rs27, [%rd25+42];
	// begin inline asm
	{  cvt.f32.f16 %f136, %rs27;}

	// end inline asm
	fma.rn.f32 	%f200, %f22, %f136, %f199;
	ld.global.nc.u16 	%rs28, [%rd25+44];
	// begin inline asm
	{  cvt.f32.f16 %f137, %rs28;}

	// end inline asm
	fma.rn.f32 	%f201, %f23, %f137, %f200;
	ld.global.nc.u16 	%rs29, [%rd25+46];
	// begin inline asm
	{  cvt.f32.f16 %f138, %rs29;}

	// end inline asm
	fma.rn.f32 	%f202, %f24, %f138, %f201;
	ld.global.nc.u16 	%rs30, [%rd25+48];
	// begin inline asm
	{  cvt.f32.f16 %f139, %rs30;}

	// end inline asm
	fma.rn.f32 	%f203, %f25, %f139, %f202;
	ld.global.nc.u16 	%rs31, [%rd25+50];
	// begin inline asm
	{  cvt.f32.f16 %f140, %rs31;}

	// end inline asm
	fma.rn.f32 	%f204, %f26, %f140, %f203;
	ld.global.nc.u16 	%rs32, [%rd25+52];
	// begin inline asm
	{  cvt.f32.f16 %f141, %rs32;}

	// end inline asm
	fma.rn.f32 	%f205, %f27, %f141, %f204;
	ld.global.nc.u16 	%rs33, [%rd25+54];
	// begin inline asm
	{  cvt.f32.f16 %f142, %rs33;}

	// end inline asm
	fma.rn.f32 	%f206, %f28, %f142, %f205;
	ld.global.nc.u16 	%rs34, [%rd25+56];
	// begin inline asm
	{  cvt.f32.f16 %f143, %rs34;}

	// end inline asm
	fma.rn.f32 	%f207, %f29, %f143, %f206;
	ld.global.nc.u16 	%rs35, [%rd25+58];
	// begin inline asm
	{  cvt.f32.f16 %f144, %rs35;}

	// end inline asm
	fma.rn.f32 	%f208, %f30, %f144, %f207;
	ld.global.nc.u16 	%rs36, [%rd25+60];
	// begin inline asm
	{  cvt.f32.f16 %f145, %rs36;}

	// end inline asm
	fma.rn.f32 	%f209, %f31, %f145, %f208;
	ld.global.nc.u16 	%rs37, [%rd25+62];
	// begin inline asm
	{  cvt.f32.f16 %f146, %rs37;}

	// end inline asm
	fma.rn.f32 	%f210, %f32, %f146, %f209;
	ld.global.nc.u16 	%rs38, [%rd25+64];
	// begin inline asm
	{  cvt.f32.f16 %f147, %rs38;}

	// end inline asm
	fma.rn.f32 	%f211, %f33, %f147, %f210;
	ld.global.nc.u16 	%rs39, [%rd25+66];
	// begin inline asm
	{  cvt.f32.f16 %f148, %rs39;}

	// end inline asm
	fma.rn.f32 	%f212, %f34, %f148, %f211;
	ld.global.nc.u16 	%rs40, [%rd25+68];
	// begin inline asm
	{  cvt.f32.f16 %f149, %rs40;}

	// end inline asm
	fma.rn.f32 	%f213, %f35, %f149, %f212;
	ld.global.nc.u16 	%rs41, [%rd25+70];
	// begin inline asm
	{  cvt.f32.f16 %f150, %rs41;}

	// end inline asm
	fma.rn.f32 	%f214, %f36, %f150, %f213;
	ld.global.nc.u16 	%rs42, [%rd25+72];
	// begin inline asm
	{  cvt.f32.f16 %f151, %rs42;}

	// end inline asm
	fma.rn.f32 	%f215, %f37, %f151, %f214;
	ld.global.nc.u16 	%rs43, [%rd25+74];
	// begin inline asm
	{  cvt.f32.f16 %f152, %rs43;}

	// end inline asm
	fma.rn.f32 	%f216, %f38, %f152, %f215;
	ld.global.nc.u16 	%rs44, [%rd25+76];
	// begin inline asm
	{  cvt.f32.f16 %f153, %rs44;}

	// end inline asm
	fma.rn.f32 	%f217, %f39, %f153, %f216;
	ld.global.nc.u16 	%rs45, [%rd25+78];
	// begin inline asm
	{  cvt.f32.f16 %f154, %rs45;}

	// end inline asm
	fma.rn.f32 	%f218, %f40, %f154, %f217;
	ld.global.nc.u16 	%rs46, [%rd25+80];
	// begin inline asm
	{  cvt.f32.f16 %f155, %rs46;}

	// end inline asm
	fma.rn.f32 	%f219, %f41, %f155, %f218;
	ld.global.nc.u16 	%rs47, [%rd25+82];
	// begin inline asm
	{  cvt.f32.f16 %f156, %rs47;}

	// end inline asm
	fma.rn.f32 	%f220, %f42, %f156, %f219;
	ld.global.nc.u16 	%rs48, [%rd25+84];
	// begin inline asm
	{  cvt.f32.f16 %f157, %rs48;}

	// end inline asm
	fma.rn.f32 	%f221, %f43, %f157, %f220;
	ld.global.nc.u16 	%rs49, [%rd25+86];
	// begin inline asm
	{  cvt.f32.f16 %f158, %rs49;}

	// end inline asm
	fma.rn.f32 	%f222, %f44, %f158, %f221;
	ld.global.nc.u16 	%rs50, [%rd25+88];
	// begin inline asm
	{  cvt.f32.f16 %f159, %rs50;}

	// end inline asm
	fma.rn.f32 	%f223, %f45, %f159, %f222;
	ld.global.nc.u16 	%rs51, [%rd25+90];
	// begin inline asm
	{  cvt.f32.f16 %f160, %rs51;}

	// end inline asm
	fma.rn.f32 	%f224, %f46, %f160, %f223;
	ld.global.nc.u16 	%rs52, [%rd25+92];
	// begin inline asm
	{  cvt.f32.f16 %f161, %rs52;}

	// end inline asm
	fma.rn.f32 	%f225, %f47, %f161, %f224;
	ld.global.nc.u16 	%rs53, [%rd25+94];
	// begin inline asm
	{  cvt.f32.f16 %f162, %rs53;}

	// end inline asm
	fma.rn.f32 	%f226, %f48, %f162, %f225;
	ld.global.nc.u16 	%rs54, [%rd25+96];
	// begin inline asm
	{  cvt.f32.f16 %f163, %rs54;}

	// end inline asm
	fma.rn.f32 	%f227, %f49, %f163, %f226;
	ld.global.nc.u16 	%rs55, [%rd25+98];
	// begin inline asm
	{  cvt.f32.f16 %f164, %rs55;}

	// end inline asm
	fma.rn.f32 	%f228, %f50, %f164, %f227;
	ld.global.nc.u16 	%rs56, [%rd25+100];
	// begin inline asm
	{  cvt.f32.f16 %f165, %rs56;}

	// end inline asm
	fma.rn.f32 	%f229, %f51, %f165, %f228;
	ld.global.nc.u16 	%rs57, [%rd25+102];
	// begin inline asm
	{  cvt.f32.f16 %f166, %rs57;}

	// end inline asm
	fma.rn.f32 	%f230, %f52, %f166, %f229;
	ld.global.nc.u16 	%rs58, [%rd25+104];
	// begin inline asm
	{  cvt.f32.f16 %f167, %rs58;}

	// end inline asm
	fma.rn.f32 	%f231, %f53, %f167, %f230;
	ld.global.nc.u16 	%rs59, [%rd25+106];
	// begin inline asm
	{  cvt.f32.f16 %f168, %rs59;}

	// end inline asm
	fma.rn.f32 	%f232, %f54, %f168, %f231;
	ld.global.nc.u16 	%rs60, [%rd25+108];
	// begin inline asm
	{  cvt.f32.f16 %f169, %rs60;}

	// end inline asm
	fma.rn.f32 	%f233, %f55, %f169, %f232;
	ld.global.nc.u16 	%rs61, [%rd25+110];
	// begin inline asm
	{  cvt.f32.f16 %f170, %rs61;}

	// end inline asm
	fma.rn.f32 	%f234, %f56, %f170, %f233;
	ld.global.nc.u16 	%rs62, [%rd25+112];
	// begin inline asm
	{  cvt.f32.f16 %f171, %rs62;}

	// end inline asm
	fma.rn.f32 	%f235, %f57, %f171, %f234;
	ld.global.nc.u16 	%rs63, [%rd25+114];
	// begin inline asm
	{  cvt.f32.f16 %f172, %rs63;}

	// end inline asm
	fma.rn.f32 	%f236, %f58, %f172, %f235;
	ld.global.nc.u16 	%rs64, [%rd25+116];
	// begin inline asm
	{  cvt.f32.f16 %f173, %rs64;}

	// end inline asm
	fma.rn.f32 	%f237, %f59, %f173, %f236;
	ld.global.nc.u16 	%rs65, [%rd25+118];
	// begin inline asm
	{  cvt.f32.f16 %f174, %rs65;}

	// end inline asm
	fma.rn.f32 	%f238, %f60, %f174, %f237;
	ld.global.nc.u16 	%rs66, [%rd25+120];
	// begin inline asm
	{  cvt.f32.f16 %f175, %rs66;}

	// end inline asm
	fma.rn.f32 	%f239, %f61, %f175, %f238;
	ld.global.nc.u16 	%rs67, [%rd25+122];
	// begin inline asm
	{  cvt.f32.f16 %f176, %rs67;}

	// end inline asm
	fma.rn.f32 	%f240, %f62, %f176, %f239;
	ld.global.nc.u16 	%rs68, [%rd25+124];
	// begin inline asm
	{  cvt.f32.f16 %f177, %rs68;}

	// end inline asm
	fma.rn.f32 	%f241, %f63, %f177, %f240;
	ld.global.nc.u16 	%rs69, [%rd25+126];
	// begin inline asm
	{  cvt.f32.f16 %f178, %rs69;}

	// end inline asm
	fma.rn.f32 	%f242, %f64, %f178, %f241;
	mul.f32 	%f243, %f676, %f242;
	st.shared.f32 	[%r362], %f243;
	add.s32 	%r363, %r363, 128;
	add.s32 	%r362, %r362, 512;
	add.s32 	%r361, %r361, 8192;
	shl.b32 	%r185, %r359, 6;
	sub.s32 	%r186, %r41, %r185;
	setp.lt.s32 	%p25, %r363, %r186;
	@%p25 bra 	$L__BB0_35;
$L__BB0_36:
	add.s32 	%r360, %r360, 1;
	mov.u32 	%r187, %ctaid.x;
	shl.b32 	%r188, %r187, 4;
	sub.s32 	%r189, %r5, %r188;
	setp.ne.s32 	%p26, %r360, %r189;
	@%p26 bra 	$L__BB0_33;
$L__BB0_37:
	mov.u32 	%r190, %ctaid.x;
	shl.b32 	%r191, %r190, 4;
	sub.s32 	%r53, %r5, %r191;
	setp.lt.s32 	%p27, %r53, 1;
	bar.sync 	0;
	@%p27 bra 	$L__BB0_95;
	ld.param.u32 	%r346, [_Z29flash_attention_phase1_kernelPK6__halfS1_S1_PS_fiii_param_7];
	ld.param.u32 	%r340, [_Z29flash_attention_phase1_kernelPK6__halfS1_S1_PS_fiii_param_6];
	shl.b32 	%r193, %r359, 6;
	mov.u32 	%r194, %ctaid.z;
	mul.lo.s32 	%r195, %r340, %r194;
	mad.lo.s32 	%r54, %r195, %r346, %r193;
	mov.u32 	%r55, %tid.x;
	not.b32 	%r196, %r55;
	sub.s32 	%r197, %r196, %r193;
	add.s32 	%r56, %r41, %r197;
	shr.u32 	%r198, %r56, 7;
	add.s32 	%r199, %r198, 1;
	and.b32  	%r57, %r199, 67108848;
	and.b32  	%r58, %r199, 3;
	and.b32  	%r59, %r199, 67108860;
	and.b32  	%r60, %r56, 384;
	and.b32  	%r61, %r56, 128;
	and.b32  	%r62, %r41, 7;
	sub.s32 	%r63, %r41, %r193;
	sub.s32 	%r64, %r63, %r62;
	and.b32  	%r65, %r41, 1;
	and.b32  	%r66, %r199, 15;
	add.s32 	%r67, %r66, -1;
	and.b32  	%r68, %r199, 7;
	add.s32 	%r69, %r68, -1;
	add.s32 	%r70, %r63, -1;
	add.s32 	%r71, %r62, -1;
	and.b32  	%r72, %r41, 3;
	mov.b32 	%r364, 0;
$L__BB0_39:
	setp.ge.s32 	%p28, %r55, %r63;
	mul.wide.u32 	%rd26, %r364, 4;
	add.s64 	%rd5, %rd2, %rd26;
	ld.local.f32 	%f65, [%rd5];
	shl.b32 	%r200, %r364, 8;
	mov.u32 	%r201, _ZZ29flash_attention_phase1_kernelPK6__halfS1_S1_PS_fiiiE6S_tile;
	add.s32 	%r74, %r201, %r200;
	mov.f32 	%f684, %f65;
	@%p28 bra 	$L__BB0_65;
	setp.lt.u32 	%p29, %r56, 1920;
	mov.u32 	%r368, %r55;
	mov.f32 	%f684, %f65;
	@%p29 bra 	$L__BB0_55;
	mov.b32 	%r369, 0;
	mov.u32 	%r368, %r55;
	mov.f32 	%f684, %f65;
	bra.uni 	$L__BB0_54;
$L__BB0_42:
	mov.u32 	%r314, %ctaid.x;
	shl.b32 	%r315, %r314, 4;
	sub.s32 	%r30, %r5, %r315;
	setp.lt.s32 	%p68, %r30, 1;
	@%p68 bra 	$L__BB0_53;
	ld.param.u32 	%r341, [_Z29flash_attention_phase1_kernelPK6__halfS1_S1_PS_fiii_param_6];
	ld.param.u64 	%rd43, [_Z29flash_attention_phase1_kernelPK6__halfS1_S1_PS_fiii_param_3];
	mov.u32 	%r31, %tid.x;
	cvta.to.global.u64 	%rd4, %rd43;
	mov.u32 	%r317, %ctaid.z;
	mul.lo.s32 	%r32, %r341, %r317;
	mov.u32 	%r318, %ctaid.y;
	shl.b32 	%r33, %r318, 6;
	and.b32  	%r34, %r5, 3;
	sub.s32 	%r320, %r315, %r5;
	setp.gt.u32 	%p69, %r320, -4;
	mov.b32 	%r381, 0;
	@%p69 bra 	$L__BB0_48;
	ld.param.u32 	%r349, [_Z29flash_attention_phase1_kernelPK6__halfS1_S1_PS_fiii_param_7];
	sub.s32 	%r381, %r30, %r34;
	add.s32 	%r321, %r315, %r34;
	sub.s32 	%r380, %r321, %r5;
	shl.b32 	%r322, %r31, 2;
	mov.u32 	%r323, _ZZ29flash_attention_phase1_kernelPK6__halfS1_S1_PS_fiiiE7O_accum;
	add.s32 	%r324, %r322, %r323;
	add.s32 	%r379, %r324, 512;
	shl.b32 	%r325, %r32, 6;
	add.s32 	%r326, %r325, %r33;
	mad.lo.s32 	%r327, %r349, %r326, %r31;
	shl.b32 	%r329, %r314, 10;
	add.s32 	%r378, %r327, %r329;
	mov.u64 	%rd44, %rd3;
$L__BB0_45:
	setp.gt.u32 	%p70, %r31, 63;
	@%p70 bra 	$L__BB0_47;
	ld.local.v4.f32 	{%f655, %f656, %f657, %f658}, [%rd44];
	setp.gt.f32 	%p71, %f655, 0f00000000;
	rcp.rn.f32 	%f659, %f655;
	selp.f32 	%f660, %f659, 0f00000000, %p71;
	ld.shared.f32 	%f661, [%r379+-512];
	mul.f32 	%f651, %f660, %f661;
	// begin inline asm
	{  cvt.rn.f16.f32 %rs85, %f651;}

	// end inline asm
	mul.wide.s32 	%rd36, %r378, 2;
	add.s64 	%rd37, %rd4, %rd36;
	st.global.u16 	[%rd37], %rs85;
	setp.gt.f32 	%p72, %f656, 0f00000000;
	rcp.rn.f32 	%f662, %f656;
	selp.f32 	%f663, %f662, 0f00000000, %p72;
	ld.shared.f32 	%f664, [%r379+-256];
	mul.f32 	%f652, %f663, %f664;
	// begin inline asm
	{  cvt.rn.f16.f32 %rs86, %f652;}

	// end inline asm
	st.global.u16 	[%rd37+128], %rs86;
	setp.gt.f32 	%p73, %f657, 0f00000000;
	rcp.rn.f32 	%f665, %f657;
	selp.f32 	%f666, %f665, 0f00000000, %p73;
	ld.shared.f32 	%f667, [%r379];
	mul.f32 	%f653, %f666, %f667;
	// begin inline asm
	{  cvt.rn.f16.f32 %rs87, %f653;}

	// end inline asm
	st.global.u16 	[%rd37+256], %rs87;
	setp.gt.f32 	%p74, %f658, 0f00000000;
	rcp.rn.f32 	%f668, %f658;
	selp.f32 	%f669, %f668, 0f00000000, %p74;
	ld.shared.f32 	%f670, [%r379+256];
	mul.f32 	%f654, %f669, %f670;
	// begin inline asm
	{  cvt.rn.f16.f32 %rs88, %f654;}

	// end inline asm
	st.global.u16 	[%rd37+384], %rs88;
$L__BB0_47:
	add.s32 	%r380, %r380, 4;
	add.s32 	%r379, %r379, 1024;
	add.s64 	%rd44, %rd44, 16;
	add.s32 	%r378, %r378, 256;
	setp.ne.s32 	%p75, %r380, 0;
	@%p75 bra 	$L__BB0_45;
$L__BB0_48:
	setp.eq.s32 	%p76, %r34, 0;
	@%p76 bra 	$L__BB0_53;
	ld.param.u32 	%r350, [_Z29flash_attention_phase1_kernelPK6__halfS1_S1_PS_fiii_param_7];
	shl.b32 	%r330, %r381, 8;
	shl.b32 	%r331, %r31, 2;
	add.s32 	%r332, %r330, %r331;
	mov.u32 	%r333, _ZZ29flash_attention_phase1_kernelPK6__halfS1_S1_PS_fiiiE7O_accum;
	add.s32 	%r384, %r333, %r332;
	mul.wide.u32 	%rd38, %r381, 4;
	add.s64 	%rd45, %rd3, %rd38;
	mad.lo.s32 	%r334, %r33, %r350, %r31;
	mad.lo.s32 	%r335, %r32, %r350, %r381;
	add.s32 	%r336, %r335, %r315;
	shl.b32 	%r337, %r336, 6;
	add.s32 	%r383, %r334, %r337;
	neg.s32 	%r382, %r34;
$L__BB0_50:
	.pragma "nounroll";
	setp.gt.u32 	%p77, %r31, 63;
	@%p77 bra 	$L__BB0_52;
	ld.local.f32 	%f672, [%rd45];
	setp.gt.f32 	%p78, %f672, 0f00000000;
	rcp.rn.f32 	%f673, %f672;
	selp.f32 	%f674, %f673, 0f00000000, %p78;
	ld.shared.f32 	%f675, [%r384];
	mul.f32 	%f671, %f674, %f675;
	// begin inline asm
	{  cvt.rn.f16.f32 %rs89, %f671;}

	// end inline asm
	mul.wide.s32 	%rd39, %r383, 2;
	add.s64 	%rd40, %rd4, %rd39;
	st.global.u16 	[%rd40], %rs89;
$L__BB0_52:
	add.s32 	%r384, %r384, 256;
	add.s64 	%rd45, %rd45, 4;
	add.s32 	%r383, %r383, 64;
	add.s32 	%r382, %r382, 1;
	setp.ne.s32 	%p79, %r382, 0;
	@%p79 bra 	$L__BB0_50;
$L__BB0_53:
	ret;
$L__BB0_54:
	.pragma "nounroll";
	shl.b32 	%r203, %r368, 2;
	add.s32 	%r204, %r74, %r203;
	ld.shared.f32 	%f245, [%r204];
	max.f32 	%f246, %f684, %f245;
	ld.shared.f32 	%f247, [%r204+512];
	max.f32 	%f248, %f246, %f247;
	ld.shared.f32 	%f249, [%r204+1024];
	max.f32 	%f250, %f248, %f249;
	ld.shared.f32 	%f251, [%r204+1536];
	max.f32 	%f252, %f250, %f251;
	ld.shared.f32 	%f253, [%r204+2048];
	max.f32 	%f254, %f252, %f253;
	ld.shared.f32 	%f255, [%r204+2560];
	max.f32 	%f256, %f254, %f255;
	ld.shared.f32 	%f257, [%r204+3072];
	max.f32 	%f258, %f256, %f257;
	ld.shared.f32 	%f259, [%r204+3584];
	max.f32 	%f260, %f258, %f259;
	ld.shared.f32 	%f261, [%r204+4096];
	max.f32 	%f262, %f260, %f261;
	ld.shared.f32 	%f263, [%r204+4608];
	max.f32 	%f264, %f262, %f263;
	ld.shared.f32 	%f265, [%r204+5120];
	max.f32 	%f266, %f264, %f265;
	ld.shared.f32 	%f267, [%r204+5632];
	max.f32 	%f268, %f266, %f267;
	ld.shared.f32 	%f269, [%r204+6144];
	max.f32 	%f270, %f268, %f269;
	ld.shared.f32 	%f271, [%r204+6656];
	max.f32 	%f272, %f270, %f271;
	ld.shared.f32 	%f273, [%r204+7168];
	max.f32 	%f274, %f272, %f273;
	ld.shared.f32 	%f275, [%r204+7680];
	max.f32 	%f684, %f274, %f275;
	add.s32 	%r368, %r368, 2048;
	add.s32 	%r369, %r369, 16;
	setp.eq.s32 	%p30, %r369, %r57;
	@%p30 bra 	$L__BB0_55;
	bra.uni 	$L__BB0_54;
$L__BB0_55:
	setp.eq.s32 	%p31, %r66, 0;
	@%p31 bra 	$L__BB0_65;
	setp.lt.u32 	%p32, %r67, 7;
	@%p32 bra 	$L__BB0_58;
	shl.b32 	%r205, %r368, 2;
	add.s32 	%r206, %r74, %r205;
	ld.shared.f32 	%f277, [%r206];
	max.f32 	%f278, %f684, %f277;
	ld.shared.f32 	%f279, [%r206+512];
	max.f32 	%f280, %f278, %f279;
	ld.shared.f32 	%f281, [%r206+1024];
	max.f32 	%f282, %f280, %f281;
	ld.shared.f32 	%f283, [%r206+1536];
	max.f32 	%f284, %f282, %f283;
	ld.shared.f32 	%f285, [%r206+2048];
	max.f32 	%f286, %f284, %f285;
	ld.shared.f32 	%f287, [%r206+2560];
	max.f32 	%f288, %f286, %f287;
	ld.shared.f32 	%f289, [%r206+3072];
	max.f32 	%f290, %f288, %f289;
	ld.shared.f32 	%f291, [%r206+3584];
	max.f32 	%f684, %f290, %f291;
	add.s32 	%r368, %r368, 1024;
$L__BB0_58:
	setp.eq.s32 	%p33, %r68, 0;
	@%p33 bra 	$L__BB0_65;
	setp.lt.u32 	%p34, %r69, 3;
	@%p34 bra 	$L__BB0_61;
	shl.b32 	%r207, %r368, 2;
	add.s32 	%r208, %r74, %r207;
	ld.shared.f32 	%f293, [%r208];
	max.f32 	%f294, %f684, %f293;
	ld.shared.f32 	%f295, [%r208+512];
	max.f32 	%f296, %f294, %f295;
	ld.shared.f32 	%f297, [%r208+1024];
	max.f32 	%f298, %f296, %f297;
	ld.shared.f32 	%f299, [%r208+1536];
	max.f32 	%f684, %f298, %f299;
	add.s32 	%r368, %r368, 512;
$L__BB0_61:
	setp.eq.s32 	%p35, %r58, 0;
	@%p35 bra 	$L__BB0_65;
	setp.eq.s32 	%p36, %r58, 1;
	shl.b32 	%r209, %r368, 2;
	add.s32 	%r80, %r74, %r209;
	ld.shared.f32 	%f300, [%r80];
	max.f32 	%f684, %f684, %f300;
	@%p36 bra 	$L__BB0_65;
	setp.eq.s32 	%p37, %r58, 2;
	ld.shared.f32 	%f301, [%r80+512];
	max.f32 	%f684, %f684, %f301;
	@%p37 bra 	$L__BB0_65;
	ld.shared.f32 	%f302, [%r80+1024];
	max.f32 	%f684, %f684, %f302;
$L__BB0_65:
	and.b32  	%r85, %r55, 31;
	setp.ne.s32 	%p38, %r85, 0;
	mov.b32 	%r210, %f684;
	shfl.sync.down.b32	%r211|%p39, %r210, 16, 31, -1;
	mov.b32 	%f303, %r211;
	max.f32 	%f304, %f684, %f303;
	mov.b32 	%r212, %f304;
	shfl.sync.down.b32	%r213|%p40, %r212, 8, 31, -1;
	mov.b32 	%f305, %r213;
	max.f32 	%f306, %f304, %f305;
	mov.b32 	%r214, %f306;
	shfl.sync.down.b32	%r215|%p41, %r214, 4, 31, -1;
	mov.b32 	%f307, %r215;
	max.f32 	%f308, %f306, %f307;
	mov.b32 	%r216, %f308;
	shfl.sync.down.b32	%r217|%p42, %r216, 2, 31, -1;
	mov.b32 	%f309, %r217;
	max.f32 	%f310, %f308, %f309;
	mov.b32 	%r218, %f310;
	shfl.sync.down.b32	%r219|%p43, %r218, 1, 31, -1;
	mov.b32 	%f311, %r219;
	max.f32 	%f80, %f310, %f311;
	@%p38 bra 	$L__BB0_67;
	st.shared.f32 	[_ZZ29flash_attention_phase1_kernelPK6__halfS1_S1_PS_fiiiE12m_new_shared], %f80;
$L__BB0_67:
	setp.gt.u32 	%p44, %r55, 63;
	bar.sync 	0;
	ld.shared.f32 	%f81, [_ZZ29flash_attention_phase1_kernelPK6__halfS1_S1_PS_fiiiE12m_new_shared];
	sub.f32 	%f312, %f65, %f81;
	fma.rn.f32 	%f313, %f312, 0f3BBB989D, 0f3F000000;
	cvt.sat.f32.f32 	%f314, %f313;
	mov.f32 	%f315, 0f4B400001;
	mov.f32 	%f316, 0f437C0000;
	fma.rm.f32 	%f317, %f314, %f316, %f315;
	add.f32 	%f318, %f317, 0fCB40007F;
	neg.f32 	%f319, %f318;
	fma.rn.f32 	%f320, %f312, 0f3FB8AA3B, %f319;
	fma.rn.f32 	%f321, %f312, 0f32A57060, %f320;
	mov.b32 	%r220, %f317;
	shl.b32 	%r221, %r220, 23;
	mov.b32 	%f322, %r221;
	ex2.approx.ftz.f32 	%f323, %f321;
	mul.f32 	%f82, %f323, %f322;
	shl.b32 	%r222, %r55, 2;
	mov.u32 	%r223, _ZZ29flash_attention_phase1_kernelPK6__halfS1_S1_PS_fiiiE7O_accum;
	add.s32 	%r224, %r223, %r222;
	add.s32 	%r86, %r224, %r200;
	@%p44 bra 	$L__BB0_69;
	ld.shared.f32 	%f324, [%r86];
	mul.f32 	%f325, %f82, %f324;
	st.shared.f32 	[%r86], %f325;
$L__BB0_69:
	setp.ge.s32 	%p45, %r55, %r63;
	add.s64 	%rd6, %rd3, %rd26;
	ld.local.f32 	%f327, [%rd6];
	mul.f32 	%f83, %f82, %f327;
	mov.f32 	%f690, 0f00000000;
	@%p45 bra 	$L__BB0_78;
	setp.lt.u32 	%p46, %r56, 384;
	mov.f32 	%f690, 0f00000000;
	mov.u32 	%r372, %r55;
	@%p46 bra 	$L__BB0_73;
	mov.b32 	%r373, 0;
	mov.f32 	%f690, 0f00000000;
	mov.u32 	%r372, %r55;
$L__BB0_72:
	.pragma "nounroll";
	shl.b32 	%r227, %r372, 2;
	add.s32 	%r228, %r74, %r227;
	ld.shared.f32 	%f331, [%r228];
	sub.f32 	%f332, %f331, %f81;
	fma.rn.f32 	%f333, %f332, 0f3BBB989D, 0f3F000000;
	cvt.sat.f32.f32 	%f334, %f333;
	mov.f32 	%f335, 0f4B400001;
	mov.f32 	%f336, 0f437C0000;
	fma.rm.f32 	%f337, %f334, %f336, %f335;
	add.f32 	%f338, %f337, 0fCB40007F;
	neg.f32 	%f339, %f338;
	fma.rn.f32 	%f340, %f332, 0f3FB8AA3B, %f339;
	fma.rn.f32 	%f341, %f332, 0f32A57060, %f340;
	mov.b32 	%r229, %f337;
	shl.b32 	%r230, %r229, 23;
	mov.b32 	%f342, %r230;
	ex2.approx.ftz.f32 	%f343, %f341;
	fma.rn.f32 	%f344, %f343, %f342, %f690;
	ld.shared.f32 	%f345, [%r228+512];
	sub.f32 	%f346, %f345, %f81;
	fma.rn.f32 	%f347, %f346, 0f3BBB989D, 0f3F000000;
	cvt.sat.f32.f32 	%f348, %f347;
	fma.rm.f32 	%f349, %f348, %f336, %f335;
	add.f32 	%f350, %f349, 0fCB40007F;
	neg.f32 	%f351, %f350;
	fma.rn.f32 	%f352, %f346, 0f3FB8AA3B, %f351;
	fma.rn.f32 	%f353, %f346, 0f32A57060, %f352;
	mov.b32 	%r231, %f349;
	shl.b32 	%r232, %r231, 23;
	mov.b32 	%f354, %r232;
	ex2.approx.ftz.f32 	%f355, %f353;
	fma.rn.f32 	%f356, %f355, %f354, %f344;
	ld.shared.f32 	%f357, [%r228+1024];
	sub.f32 	%f358, %f357, %f81;
	fma.rn.f32 	%f359, %f358, 0f3BBB989D, 0f3F000000;
	cvt.sat.f32.f32 	%f360, %f359;
	fma.rm.f32 	%f361, %f360, %f336, %f335;
	add.f32 	%f362, %f361, 0fCB40007F;
	neg.f32 	%f363, %f362;
	fma.rn.f32 	%f364, %f358, 0f3FB8AA3B, %f363;
	fma.rn.f32 	%f365, %f358, 0f32A57060, %f364;
	mov.b32 	%r233, %f361;
	shl.b32 	%r234, %r233, 23;
	mov.b32 	%f366, %r234;
	ex2.approx.ftz.f32 	%f367, %f365;
	fma.rn.f32 	%f368, %f367, %f366, %f356;
	ld.shared.f32 	%f369, [%r228+1536];
	sub.f32 	%f370, %f369, %f81;
	fma.rn.f32 	%f371, %f370, 0f3BBB989D, 0f3F000000;
	cvt.sat.f32.f32 	%f372, %f371;
	fma.rm.f32 	%f373, %f372, %f336, %f335;
	add.f32 	%f374, %f373, 0fCB40007F;
	neg.f32 	%f375, %f374;
	fma.rn.f32 	%f376, %f370, 0f3FB8AA3B, %f375;
	fma.rn.f32 	%f377, %f370, 0f32A57060, %f376;
	mov.b32 	%r235, %f373;
	shl.b32 	%r236, %r235, 23;
	mov.b32 	%f378, %r236;
	ex2.approx.ftz.f32 	%f379, %f377;
	fma.rn.f32 	%f690, %f379, %f378, %f368;
	add.s32 	%r372, %r372, 512;
	add.s32 	%r373, %r373, 4;
	setp.eq.s32 	%p47, %r373, %r59;
	@%p47 bra 	$L__BB0_73;
	bra.uni 	$L__BB0_72;
$L__BB0_73:
	setp.eq.s32 	%p48, %r58, 0;
	@%p48 bra 	$L__BB0_78;
	setp.eq.s32 	%p49, %r60, 0;
	@%p49 bra 	$L__BB0_76;
	shl.b32 	%r237, %r372, 2;
	add.s32 	%r238, %r74, %r237;
	ld.shared.f32 	%f381, [%r238];
	sub.f32 	%f382, %f381, %f81;
	fma.rn.f32 	%f383, %f382, 0f3BBB989D, 0f3F000000;
	cvt.sat.f32.f32 	%f384, %f383;
	mov.f32 	%f385, 0f4B400001;
	mov.f32 	%f386, 0f437C0000;
	fma.rm.f32 	%f387, %f384, %f386, %f385;
	add.f32 	%f388, %f387, 0fCB40007F;
	neg.f32 	%f389, %f388;
	fma.rn.f32 	%f390, %f382, 0f3FB8AA3B, %f389;
	fma.rn.f32 	%f391, %f382, 0f32A57060, %f390;
	mov.b32 	%r239, %f387;
	shl.b32 	%r240, %r239, 23;
	mov.b32 	%f392, %r240;
	ex2.approx.ftz.f32 	%f393, %f391;
	fma.rn.f32 	%f394, %f393, %f392, %f690;
	ld.shared.f32 	%f395, [%r238+512];
	sub.f32 	%f396, %f395, %f81;
	fma.rn.f32 	%f397, %f396, 0f3BBB989D, 0f3F000000;
	cvt.sat.f32.f32 	%f398, %f397;
	fma.rm.f32 	%f399, %f398, %f386, %f385;
	add.f32 	%f400, %f399, 0fCB40007F;
	neg.f32 	%f401, %f400;
	fma.rn.f32 	%f402, %f396, 0f3FB8AA3B, %f401;
	fma.rn.f32 	%f403, %f396, 0f32A57060, %f402;
	mov.b32 	%r241, %f399;
	shl.b32 	%r242, %r241, 23;
	mov.b32 	%f404, %r242;
	ex2.approx.ftz.f32 	%f405, %f403;
	fma.rn.f32 	%f690, %f405, %f404, %f394;
	add.s32 	%r372, %r372, 256;
$L__BB0_76:
	setp.ne.s32 	%p50, %r61, 0;
	@%p50 bra 	$L__BB0_78;
	shl.b32 	%r243, %r372, 2;
	add.s32 	%r244, %r74, %r243;
	ld.shared.f32 	%f406, [%r244];
	sub.f32 	%f407, %f406, %f81;
	fma.rn.f32 	%f408, %f407, 0f3BBB989D, 0f3F000000;
	cvt.sat.f32.f32 	%f409, %f408;
	mov.f32 	%f410, 0f4B400001;
	mov.f32 	%f411, 0f437C0000;
	fma.rm.f32 	%f412, %f409, %f411, %f410;
	add.f32 	%f413, %f412, 0fCB40007F;
	neg.f32 	%f414, %f413;
	fma.rn.f32 	%f415, %f407, 0f3FB8AA3B, %f414;
	fma.rn.f32 	%f416, %f407, 0f32A57060, %f415;
	mov.b32 	%r245, %f412;
	shl.b32 	%r246, %r245, 23;
	mov.b32 	%f417, %r246;
	ex2.approx.ftz.f32 	%f418, %f416;
	fma.rn.f32 	%f690, %f418, %f417, %f690;
$L__BB0_78:
	setp.ne.s32 	%p51, %r85, 0;
	mov.b32 	%r247, %f690;
	shfl.sync.down.b32	%r248|%p52, %r247, 16, 31, -1;
	mov.b32 	%f419, %r248;
	add.f32 	%f420, %f690, %f419;
	mov.b32 	%r249, %f420;
	shfl.sync.down.b32	%r250|%p53, %r249, 8, 31, -1;
	mov.b32 	%f421, %r250;
	add.f32 	%f422, %f420, %f421;
	mov.b32 	%r251, %f422;
	shfl.sync.down.b32	%r252|%p54, %r251, 4, 31, -1;
	mov.b32 	%f423, %r252;
	add.f32 	%f424, %f422, %f423;
	mov.b32 	%r253, %f424;
	shfl.sync.down.b32	%r254|%p55, %r253, 2, 31, -1;
	mov.b32 	%f425, %r254;
	add.f32 	%f426, %f424, %f425;
	mov.b32 	%r255, %f426;
	shfl.sync.down.b32	%r256|%p56, %r255, 1, 31, -1;
	mov.b32 	%f427, %r256;
	add.f32 	%f93, %f426, %f427;
	@%p51 bra 	$L__BB0_80;
	st.shared.f32 	[_ZZ29flash_attention_phase1_kernelPK6__halfS1_S1_PS_fiiiE10sum_shared], %f93;
$L__BB0_80:
	setp.gt.u32 	%p57, %r55, 63;
	bar.sync 	0;
	ld.shared.f32 	%f428, [_ZZ29flash_attention_phase1_kernelPK6__halfS1_S1_PS_fiiiE10sum_shared];
	add.f32 	%f94, %f83, %f428;
	bar.sync 	0;
	@%p57 bra 	$L__BB0_94;
	setp.lt.s32 	%p58, %r63, 1;
	mov.f32 	%f698, 0f00000000;
	@%p58 bra 	$L__BB0_93;
	ld.param.u32 	%r347, [_Z29flash_attention_phase1_kernelPK6__halfS1_S1_PS_fiii_param_7];
	ld.param.u64 	%rd42, [_Z29flash_attention_phase1_kernelPK6__halfS1_S1_PS_fiii_param_2];
	cvta.to.global.u64 	%rd7, %rd42;
	mov.u32 	%r258, %ctaid.y;
	mul.lo.s32 	%r259, %r258, %r347;
	shl.b32 	%r260, %r259, 6;
	add.s32 	%r94, %r55, %r260;
	setp.lt.u32 	%p59, %r70, 7;
	mov.f32 	%f698, 0f00000000;
	mov.b32 	%r376, 0;
	@%p59 bra 	$L__BB0_85;
	mov.f32 	%f698, 0f00000000;
	mov.b32 	%r374, 0;
$L__BB0_84:
	.pragma "nounroll";
	add.s32 	%r262, %r54, %r374;
	shl.b32 	%r263, %r262, 6;
	add.s32 	%r264, %r94, %r263;
	shl.b32 	%r265, %r374, 2;
	add.s32 	%r266, %r74, %r265;
	ld.shared.f32 	%f441, [%r266];
	sub.f32 	%f442, %f441, %f81;
	fma.rn.f32 	%f443, %f442, 0f3BBB989D, 0f3F000000;
	cvt.sat.f32.f32 	%f444, %f443;
	mov.f32 	%f445, 0f4B400001;
	mov.f32 	%f446, 0f437C0000;
	fma.rm.f32 	%f447, %f444, %f446, %f445;
	add.f32 	%f448, %f447, 0fCB40007F;
	neg.f32 	%f449, %f448;
	fma.rn.f32 	%f450, %f442, 0f3FB8AA3B, %f449;
	fma.rn.f32 	%f451, %f442, 0f32A57060, %f450;
	mov.b32 	%r267, %f447;
	shl.b32 	%r268, %r267, 23;
	mov.b32 	%f452, %r268;
	ex2.approx.ftz.f32 	%f453, %f451;
	mul.f32 	%f454, %f453, %f452;
	mul.wide.s32 	%rd28, %r264, 2;
	add.s64 	%rd29, %rd7, %rd28;
	ld.global.nc.u16 	%rs70, [%rd29];
	// begin inline asm
	{  cvt.f32.f16 %f433, %rs70;}

	// end inline asm
	fma.rn.f32 	%f455, %f433, %f454, %f698;
	ld.shared.f32 	%f456, [%r266+4];
	sub.f32 	%f457, %f456, %f81;
	fma.rn.f32 	%f458, %f457, 0f3BBB989D, 0f3F000000;
	cvt.sat.f32.f32 	%f459, %f458;
	fma.rm.f32 	%f460, %f459, %f446, %f445;
	add.f32 	%f461, %f460, 0fCB40007F;
	neg.f32 	%f462, %f461;
	fma.rn.f32 	%f463, %f457, 0f3FB8AA3B, %f462;
	fma.rn.f32 	%f464, %f457, 0f32A57060, %f463;
	mov.b32 	%r269, %f460;
	shl.b32 	%r270, %r269, 23;
	mov.b32 	%f465, %r270;
	ex2.approx.ftz.f32 	%f466, %f464;
	mul.f32 	%f467, %f466, %f465;
	ld.global.nc.u16 	%rs71, [%rd29+128];
	// begin inline asm
	{  cvt.f32.f16 %f434, %rs71;}

	// end inline asm
	fma.rn.f32 	%f468, %f434, %f467, %f455;
	ld.shared.f32 	%f469, [%r266+8];
	sub.f32 	%f470, %f469, %f81;
	fma.rn.f32 	%f471, %f470, 0f3BBB989D, 0f3F000000;
	cvt.sat.f32.f32 	%f472, %f471;
	fma.rm.f32 	%f473, %f472, %f446, %f445;
	add.f32 	%f474, %f473, 0fCB40007F;
	neg.f32 	%f475, %f474;
	fma.rn.f32 	%f476, %f470, 0f3FB8AA3B, %f475;
	fma.rn.f32 	%f477, %f470, 0f32A57060, %f476;
	mov.b32 	%r271, %f473;
	shl.b32 	%r272, %r271, 23;
	mov.b32 	%f478, %r272;
	ex2.approx.ftz.f32 	%f479, %f477;
	mul.f32 	%f480, %f479, %f478;
	ld.global.nc.u16 	%rs72, [%rd29+256];
	// begin inline asm
	{  cvt.f32.f16 %f435, %rs72;}

	// end inline asm
	fma.rn.f32 	%f481, %f435, %f480, %f468;
	ld.shared.f32 	%f482, [%r266+12];
	sub.f32 	%f483, %f482, %f81;
	fma.rn.f32 	%f484, %f483, 0f3BBB989D, 0f3F000000;
	cvt.sat.f32.f32 	%f485, %f484;
	fma.rm.f32 	%f486, %f485, %f446, %f445;
	add.f32 	%f487, %f486, 0fCB40007F;
	neg.f32 	%f488, %f487;
	fma.rn.f32 	%f489, %f483, 0f3FB8AA3B, %f488;
	fma.rn.f32 	%f490, %f483, 0f32A57060, %f489;
	mov.b32 	%r273, %f486;
	shl.b32 	%r274, %r273, 23;
	mov.b32 	%f491, %r274;
	ex2.approx.ftz.f32 	%f492, %f490;
	mul.f32 	%f493, %f492, %f491;
	ld.global.nc.u16 	%rs73, [%rd29+384];
	// begin inline asm
	{  cvt.f32.f16 %f436, %rs73;}

	// end inline asm
	fma.rn.f32 	%f494, %f436, %f493, %f481;
	ld.shared.f32 	%f495, [%r266+16];
	sub.f32 	%f496, %f495, %f81;
	fma.rn.f32 	%f497, %f496, 0f3BBB989D, 0f3F000000;
	cvt.sat.f32.f32 	%f498, %f497;
	fma.rm.f32 	%f499, %f498, %f446, %f445;
	add.f32 	%f500, %f499, 0fCB40007F;
	neg.f32 	%f501, %f500;
	fma.rn.f32 	%f502, %f496, 0f3FB8AA3B, %f501;
	fma.rn.f32 	%f503, %f496, 0f32A57060, %f502;
	mov.b32 	%r275, %f499;
	shl.b32 	%r276, %r275, 23;
	mov.b32 	%f504, %r276;
	ex2.approx.ftz.f32 	%f505, %f503;
	mul.f32 	%f506, %f505, %f504;
	ld.global.nc.u16 	%rs74, [%rd29+512];
	// begin inline asm
	{  cvt.f32.f16 %f437, %rs74;}

	// end inline asm
	fma.rn.f32 	%f507, %f437, %f506, %f494;
	ld.shared.f32 	%f508, [%r266+20];
	sub.f32 	%f509, %f508, %f81;
	fma.rn.f32 	%f510, %f509, 0f3BBB989D, 0f3F000000;
	cvt.sat.f32.f32 	%f511, %f510;
	fma.rm.f32 	%f512, %f511, %f446, %f445;
	add.f32 	%f513, %f512, 0fCB40007F;
	neg.f32 	%f514, %f513;
	fma.rn.f32 	%f515, %f509, 0f3FB8AA3B, %f514;
	fma.rn.f32 	%f516, %f509, 0f32A57060, %f515;
	mov.b32 	%r277, %f512;
	shl.b32 	%r278, %r277, 23;
	mov.b32 	%f517, %r278;
	ex2.approx.ftz.f32 	%f518, %f516;
	mul.f32 	%f519, %f518, %f517;
	ld.global.nc.u16 	%rs75, [%rd29+640];
	// begin inline asm
	{  cvt.f32.f16 %f438, %rs75;}

	// end inline asm
	fma.rn.f32 	%f520, %f438, %f519, %f507;
	ld.shared.f32 	%f521, [%r266+24];
	sub.f32 	%f522, %f521, %f81;
	fma.rn.f32 	%f523, %f522, 0f3BBB989D, 0f3F000000;
	cvt.sat.f32.f32 	%f524, %f523;
	fma.rm.f32 	%f525, %f524, %f446, %f445;
	add.f32 	%f526, %f525, 0fCB40007F;
	neg.f32 	%f527, %f526;
	fma.rn.f32 	%f528, %f522, 0f3FB8AA3B, %f527;
	fma.rn.f32 	%f529, %f522, 0f32A57060, %f528;
	mov.b32 	%r279, %f525;
	shl.b32 	%r280, %r279, 23;
	mov.b32 	%f530, %r280;
	ex2.approx.ftz.f32 	%f531, %f529;
	mul.f32 	%f532, %f531, %f530;
	ld.global.nc.u16 	%rs76, [%rd29+768];
	// begin inline asm
	{  cvt.f32.f16 %f439, %rs76;}

	// end inline asm
	fma.rn.f32 	%f533, %f439, %f532, %f520;
	ld.shared.f32 	%f534, [%r266+28];
	sub.f32 	%f535, %f534, %f81;
	fma.rn.f32 	%f536, %f535, 0f3BBB989D, 0f3F000000;
	cvt.sat.f32.f32 	%f537, %f536;
	fma.rm.f32 	%f538, %f537, %f446, %f445;
	add.f32 	%f539, %f538, 0fCB40007F;
	neg.f32 	%f540, %f539;
	fma.rn.f32 	%f541, %f535, 0f3FB8AA3B, %f540;
	fma.rn.f32 	%f542, %f535, 0f32A57060, %f541;
	mov.b32 	%r281, %f538;
	shl.b32 	%r282, %r281, 23;
	mov.b32 	%f543, %r282;
	ex2.approx.ftz.f32 	%f544, %f542;
	mul.f32 	%f545, %f544, %f543;
	ld.global.nc.u16 	%rs77, [%rd29+896];
	// begin inline asm
	{  cvt.f32.f16 %f440, %rs77;}

	// end inline asm
	fma.rn.f32 	%f698, %f440, %f545, %f533;
	add.s32 	%r374, %r374, 8;
	setp.ne.s32 	%p60, %r374, %r64;
	mov.u32 	%r376, %r64;
	@%p60 bra 	$L__BB0_84;
$L__BB0_85:
	setp.eq.s32 	%p61, %r62, 0;
	@%p61 bra 	$L__BB0_93;
	setp.lt.u32 	%p62, %r71, 3;
	@%p62 bra 	$L__BB0_88;
	add.s32 	%r283, %r54, %r376;
	shl.b32 	%r284, %r283, 6;
	add.s32 	%r285, %r94, %r284;
	shl.b32 	%r286, %r376, 2;
	add.s32 	%r287, %r74, %r286;
	ld.shared.f32 	%f551, [%r287];
	sub.f32 	%f552, %f551, %f81;
	fma.rn.f32 	%f553, %f552, 0f3BBB989D, 0f3F000000;
	cvt.sat.f32.f32 	%f554, %f553;
	mov.f32 	%f555, 0f4B400001;
	mov.f32 	%f556, 0f437C0000;
	fma.rm.f32 	%f557, %f554, %f556, %f555;
	add.f32 	%f558, %f557, 0fCB40007F;
	neg.f32 	%f559, %f558;
	fma.rn.f32 	%f560, %f552, 0f3FB8AA3B, %f559;
	fma.rn.f32 	%f561, %f552, 0f32A57060, %f560;
	mov.b32 	%r288, %f557;
	shl.b32 	%r289, %r288, 23;
	mov.b32 	%f562, %r289;
	ex2.approx.ftz.f32 	%f563, %f561;
	mul.f32 	%f564, %f563, %f562;
	mul.wide.s32 	%rd30, %r285, 2;
	add.s64 	%rd31, %rd7, %rd30;
	ld.global.nc.u16 	%rs78, [%rd31];
	// begin inline asm
	{  cvt.f32.f16 %f547, %rs78;}

	// end inline asm
	fma.rn.f32 	%f565, %f547, %f564, %f698;
	ld.shared.f32 	%f566, [%r287+4];
	sub.f32 	%f567, %f566, %f81;
	fma.rn.f32 	%f568, %f567, 0f3BBB989D, 0f3F000000;
	cvt.sat.f32.f32 	%f569, %f568;
	fma.rm.f32 	%f570, %f569, %f556, %f555;
	add.f32 	%f571, %f570, 0fCB40007F;
	neg.f32 	%f572, %f571;
	fma.rn.f32 	%f573, %f567, 0f3FB8AA3B, %f572;
	fma.rn.f32 	%f574, %f567, 0f32A57060, %f573;
	mov.b32 	%r290, %f570;
	shl.b32 	%r291, %r290, 23;
	mov.b32 	%f575, %r291;
	ex2.approx.ftz.f32 	%f576, %f574;
	mul.f32 	%f577, %f576, %f575;
	ld.global.nc.u16 	%rs79, [%rd31+128];
	// begin inline asm
	{  cvt.f32.f16 %f548, %rs79;}

	// end inline asm
	fma.rn.f32 	%f578, %f548, %f577, %f565;
	ld.shared.f32 	%f579, [%r287+8];
	sub.f32 	%f580, %f579, %f81;
	fma.rn.f32 	%f581, %f580, 0f3BBB989D, 0f3F000000;
	cvt.sat.f32.f32 	%f582, %f581;
	fma.rm.f32 	%f583, %f582, %f556, %f555;
	add.f32 	%f584, %f583, 0fCB40007F;
	neg.f32 	%f585, %f584;
	fma.rn.f32 	%f586, %f580, 0f3FB8AA3B, %f585;
	fma.rn.f32 	%f587, %f580, 0f32A57060, %f586;
	mov.b32 	%r292, %f583;
	shl.b32 	%r293, %r292, 23;
	mov.b32 	%f588, %r293;
	ex2.approx.ftz.f32 	%f589, %f587;
	mul.f32 	%f590, %f589, %f588;
	ld.global.nc.u16 	%rs80, [%rd31+256];
	// begin inline asm
	{  cvt.f32.f16 %f549, %rs80;}

	// end inline asm
	fma.rn.f32 	%f591, %f549, %f590, %f578;
	ld.shared.f32 	%f592, [%r287+12];
	sub.f32 	%f593, %f592, %f81;
	fma.rn.f32 	%f594, %f593, 0f3BBB989D, 0f3F000000;
	cvt.sat.f32.f32 	%f595, %f594;
	fma.rm.f32 	%f596, %f595, %f556, %f555;
	add.f32 	%f597, %f596, 0fCB40007F;
	neg.f32 	%f598, %f597;
	fma.rn.f32 	%f599, %f593, 0f3FB8AA3B, %f598;
	fma.rn.f32 	%f600, %f593, 0f32A57060, %f599;
	mov.b32 	%r294, %f596;
	shl.b32 	%r295, %r294, 23;
	mov.b32 	%f601, %r295;
	ex2.approx.ftz.f32 	%f602, %f600;
	mul.f32 	%f603, %f602, %f601;
	ld.global.nc.u16 	%rs81, [%rd31+384];
	// begin inline asm
	{  cvt.f32.f16 %f550, %rs81;}

	// end inline asm
	fma.rn.f32 	%f698, %f550, %f603, %f591;
	add.s32 	%r376, %r376, 4;
$L__BB0_88:
	setp.eq.s32 	%p63, %r72, 0;
	@%p63 bra 	$L__BB0_93;
	setp.eq.s32 	%p64, %r72, 1;
	@%p64 bra 	$L__BB0_91;
	add.s32 	%r296, %r54, %r376;
	shl.b32 	%r297, %r296, 6;
	add.s32 	%r298, %r94, %r297;
	shl.b32 	%r299, %r376, 2;
	add.s32 	%r300, %r74, %r299;
	ld.shared.f32 	%f607, [%r300];
	sub.f32 	%f608, %f607, %f81;
	fma.rn.f32 	%f609, %f608, 0f3BBB989D, 0f3F000000;
	cvt.sat.f32.f32 	%f610, %f609;
	mov.f32 	%f611, 0f4B400001;
	mov.f32 	%f612, 0f437C0000;
	fma.rm.f32 	%f613, %f610, %f612, %f611;
	add.f32 	%f614, %f613, 0fCB40007F;
	neg.f32 	%f615, %f614;
	fma.rn.f32 	%f616, %f608, 0f3FB8AA3B, %f615;
	fma.rn.f32 	%f617, %f608, 0f32A57060, %f616;
	mov.b32 	%r301, %f613;
	shl.b32 	%r302, %r301, 23;
	mov.b32 	%f618, %r302;
	ex2.approx.ftz.f32 	%f619, %f617;
	mul.f32 	%f620, %f619, %f618;
	mul.wide.s32 	%rd32, %r298, 2;
	add.s64 	%rd33, %rd7, %rd32;
	ld.global.nc.u16 	%rs82, [%rd33];
	// begin inline asm
	{  cvt.f32.f16 %f605, %rs82;}

	// end inline asm
	fma.rn.f32 	%f621, %f605, %f620, %f698;
	ld.shared.f32 	%f622, [%r300+4];
	sub.f32 	%f623, %f622, %f81;
	fma.rn.f32 	%f624, %f623, 0f3BBB989D, 0f3F000000;
	cvt.sat.f32.f32 	%f625, %f624;
	fma.rm.f32 	%f626, %f625, %f612, %f611;
	add.f32 	%f627, %f626, 0fCB40007F;
	neg.f32 	%f628, %f627;
	fma.rn.f32 	%f629, %f623, 0f3FB8AA3B, %f628;
	fma.rn.f32 	%f630, %f623, 0f32A57060, %f629;
	mov.b32 	%r303, %f626;
	shl.b32 	%r304, %r303, 23;
	mov.b32 	%f631, %r304;
	ex2.approx.ftz.f32 	%f632, %f630;
	mul.f32 	%f633, %f632, %f631;
	ld.global.nc.u16 	%rs83, [%rd33+128];
	// begin inline asm
	{  cvt.f32.f16 %f606, %rs83;}

	// end inline asm
	fma.rn.f32 	%f698, %f606, %f633, %f621;
	add.s32 	%r376, %r376, 2;
$L__BB0_91:
	setp.eq.s32 	%p65, %r65, 0;
	@%p65 bra 	$L__BB0_93;
	add.s32 	%r305, %r54, %r376;
	shl.b32 	%r306, %r305, 6;
	add.s32 	%r307, %r94, %r306;
	shl.b32 	%r308, %r376, 2;
	add.s32 	%r309, %r74, %r308;
	ld.shared.f32 	%f635, [%r309];
	sub.f32 	%f636, %f635, %f81;
	fma.rn.f32 	%f637, %f636, 0f3BBB989D, 0f3F000000;
	cvt.sat.f32.f32 	%f638, %f637;
	mov.f32 	%f639, 0f4B400001;
	mov.f32 	%f640, 0f437C0000;
	fma.rm.f32 	%f641, %f638, %f640, %f639;
	add.f32 	%f642, %f641, 0fCB40007F;
	neg.f32 	%f643, %f642;
	fma.rn.f32 	%f644, %f636, 0f3FB8AA3B, %f643;
	fma.rn.f32 	%f645, %f636, 0f32A57060, %f644;
	mov.b32 	%r310, %f641;
	shl.b32 	%r311, %r310, 23;
	mov.b32 	%f646, %r311;
	ex2.approx.ftz.f32 	%f647, %f645;
	mul.f32 	%f648, %f647, %f646;
	mul.wide.s32 	%rd34, %r307, 2;
	add.s64 	%rd35, %rd7, %rd34;
	ld.global.nc.u16 	%rs84, [%rd35];
	// begin inline asm
	{  cvt.f32.f16 %f634, %rs84;}

	// end inline asm
	fma.rn.f32 	%f698, %f634, %f648, %f698;
$L__BB0_93:
	ld.shared.f32 	%f649, [%r86];
	add.f32 	%f650, %f698, %f649;
	st.shared.f32 	[%r86], %f650;
$L__BB0_94:
	bar.sync 	0;
	st.local.f32 	[%rd5], %f81;
	st.local.f32 	[%rd6], %f94;
	add.s32 	%r364, %r364, 1;
	setp.ne.s32 	%p66, %r364, %r53;
	@%p66 bra 	$L__BB0_39;
$L__BB0_95:
	ld.param.u32 	%r348, [_Z29flash_attention_phase1_kernelPK6__halfS1_S1_PS_fiii_param_7];
	add.s32 	%r359, %r359, 1;
	add.s32 	%r312, %r348, 63;
	shr.u32 	%r313, %r312, 6;
	setp.eq.s32 	%p67, %r359, %r313;
	@%p67 bra 	$L__BB0_42;
	bra.uni 	$L__BB0_31;

}


// ===== COMPILED SASS (sm_100) =====

	.target	sm_100

	.elftype	@"ET_EXEC"


//--------------------- .note.nv.tkinfo           --------------------------
	.section	.note.nv.tkinfo,"",@"SHT_NOTE"
	.sectionflags	@"SHF_NOTE_NV_TKINFO"
	.tkinfo
        /*0018*/ 	.word	0x00000002
        /*0030*/ 	.string	""
        /*0030*/ 	.string	"ptxas"
        /*0030*/ 	.string	"Cuda compilation tools, release 13.0, V13.0.88"
        /*0030*/ 	.string	"Build cuda_13.0.r13.0/compiler.36424714_0"
        /*0030*/ 	.string	"-arch sm_100 -m 64 "



//--------------------- .note.nv.cuinfo           --------------------------
	.section	.note.nv.cuinfo,"",@"SHT_NOTE"
	.sectionflags	@"SHF_NOTE_NV_CUINFO"
        /*0018*/ 	.short	0x0002
        /*001a*/ 	.short	0x0064
        /*001c*/ 	.short	0x0082
	.zero		2


//--------------------- .nv.info                  --------------------------
	.section	.nv.info,"",@"SHT_CUDA_INFO"
	.align	4


	//----- nvinfo : EIATTR_REGCOUNT
	.align		4
        /*0000*/ 	.byte	0x04, 0x2f
        /*0002*/ 	.short	(.L_1 - .L_0)
	.align		4
.L_0:
        /*0004*/ 	.word	index@(_Z29flash_attention_phase1_kernelPK6__halfS1_S1_PS_fiii)
        /*0008*/ 	.word	0x0000004f


	//----- nvinfo : EIATTR_FRAME_SIZE
	.align		4
.L_1:
        /*000c*/ 	.byte	0x04, 0x11
        /*000e*/ 	.short	(.L_3 - .L_2)
	.align		4
.L_2:
        /*0010*/ 	.word	index@($__internal_0_$__cuda_sm20_rcp_rn_f32_slowpath)
        /*0014*/ 	.word	0x00000080


	//----- nvinfo : EIATTR_FRAME_SIZE
	.align		4
.L_3:
        /*0018*/ 	.byte	0x04, 0x11
        /*001a*/ 	.short	(.L_5 - .L_4)
	.align		4
.L_4:
        /*001c*/ 	.word	index@(_Z29flash_attention_phase1_kernelPK6__halfS1_S1_PS_fiii)
        /*0020*/ 	.word	0x00000080


	//----- nvinfo : EIATTR_MIN_STACK_SIZE
	.align		4
.L_5:
        /*0024*/ 	.byte	0x04, 0x12
        /*0026*/ 	.short	(.L_7 - .L_6)
	.align		4
.L_6:
        /*0028*/ 	.word	index@(_Z29flash_attention_phase1_kernelPK6__halfS1_S1_PS_fiii)
        /*002c*/ 	.word	0x00000080
.L_7:


//--------------------- .nv.compat                --------------------------
	.section	.nv.compat,"",@"SHT_CUDA_COMPAT_INFO"
	.align	4
        /*0000*/ 	.byte	0x02, 0x09, 0x00, 0x00, 0x02, 0x02, 0x01, 0x00, 0x02, 0x05, 0x05, 0x00, 0x03, 0x07, 0x01, 0x01
        /*0010*/ 	.byte	0x02, 0x03, 0x00, 0x00, 0x02, 0x06, 0x01, 0x00, 0x04, 0x0b, 0x08, 0x00, 0x09, 0x00, 0x00, 0x00
        /*0020*/ 	.byte	0x00, 0x00, 0x00, 0x00


//--------------------- .nv.info._Z29flash_attention_phase1_kernelPK6__halfS1_S1_PS_fiii --------------------------
	.section	.nv.info._Z29flash_attention_phase1_kernelPK6__halfS1_S1_PS_fiii,"",@"SHT_CUDA_INFO"
	.sectionflags	@""
	.align	4


	//----- nvinfo : EIATTR_CUDA_API_VERSION
	.align		4
        /*0000*/ 	.byte	0x04, 0x37
        /*0002*/ 	.short	(.L_9 - .L_8)
.L_8:
        /*0004*/ 	.word	0x00000082


	//----- nvinfo : EIATTR_KPARAM_INFO
	.align		4
.L_9:
        /*0008*/ 	.byte	0x04, 0x17
        /*000a*/ 	.short	(.L_11 - .L_10)
.L_10:
        /*000c*/ 	.word	0x00000000
        /*0010*/ 	.short	0x0007
        /*0012*/ 	.short	0x002c
        /*0014*/ 	.byte	0x00, 0xf0, 0x11, 0x00


	//----- nvinfo : EIATTR_KPARAM_INFO
	.align		4
.L_11:
        /*0018*/ 	.byte	0x04, 0x17
        /*001a*/ 	.short	(.L_13 - .L_12)
.L_12:
        /*001c*/ 	.word	0x00000000
        /*0020*/ 	.short	0x0006
        /*0022*/ 	.short	0x0028
        /*0024*/ 	.byte	0x00, 0xf0, 0x11, 0x00


	//----- nvinfo : EIATTR_KPARAM_INFO
	.align		4
.L_13:
        /*0028*/ 	.byte	0x04, 0x17
        /*002a*/ 	.short	(.L_15 - .L_14)
.L_14:
        /*002c*/ 	.word	0x00000000
        /*0030*/ 	.short	0x0005
        /*0032*/ 	.short	0x0024
        /*0034*/ 	.byte	0x00, 0xf0, 0x11, 0x00


	//----- nvinfo : EIATTR_KPARAM_INFO
	.align		4
.L_15:
        /*0038*/ 	.byte	0x04, 0x17
        /*003a*/ 	.short	(.L_17 - .L_16)
.L_16:
        /*003c*/ 	.word	0x00000000
        /*0040*/ 	.short	0x0004
        /*0042*/ 	.short	0x0020
        /*0044*/ 	.byte	0x00, 0xf0, 0x11, 0x00


	//----- nvinfo : EIATTR_KPARAM_INFO
	.align		4
.L_17:
        /*0048*/ 	.byte	0x04, 0x17
        /*004a*/ 	.short	(.L_19 - .L_18)
.L_18:
        /*004c*/ 	.word	0x00000000
        /*0050*/ 	.short	0x0003
        /*0052*/ 	.short	0x0018
        /*0054*/ 	.byte	0x00, 0xf5, 0x21, 0x00


	//----- nvinfo : EIATTR_KPARAM_INFO
	.align		4
.L_19:
        /*0058*/ 	.byte	0x04, 0x17
        /*005a*/ 	.short	(.L_21 - .L_20)
.L_20:
        /*005c*/ 	.word	0x00000000
        /*0060*/ 	.short	0x0002
        /*0062*/ 	.short	0x0010
        /*0064*/ 	.byte	0x00, 0xf5, 0x21, 0x00


	//----- nvinfo : EIATTR_KPARAM_INFO
	.align		4
.L_21:
        /*0068*/ 	.byte	0x04, 0x17
        /*006a*/ 	.short	(.L_23 - .L_22)
.L_22:
        /*006c*/ 	.word	0x00000000
        /*0070*/ 	.short	0x0001
        /*0072*/ 	.short	0x0008
        /*0074*/ 	.byte	0x00, 0xf5, 0x21, 0x00


	//----- nvinfo : EIATTR_KPARAM_INFO
	.align		4
.L_23:
        /*0078*/ 	.byte	0x04, 0x17
        /*007a*/ 	.short	(.L_25 - .L_24)
.L_24:
        /*007c*/ 	.word	0x00000000
        /*0080*/ 	.short	0x0000
        /*0082*/ 	.short	0x0000
        /*0084*/ 	.byte	0x00, 0xf5, 0x21, 0x00


	//----- nvinfo : EIATTR_SPARSE_MMA_MASK
	.align		4
.L_25:
        /*0088*/ 	.byte	0x03, 0x50
        /*008a*/ 	.short	0x0000


	//----- nvinfo : EIATTR_MAXREG_COUNT
	.align		4
        /*008c*/ 	.byte	0x03, 0x1b
        /*008e*/ 	.short	0x00ff


	//----- nvinfo : EIATTR_NUM_BARRIERS
	.align		4
        /*0090*/ 	.byte	0x02, 0x4c
        /*0092*/ 	.byte	0x01
	.zero		1


	//----- nvinfo : EIATTR_MERCURY_ISA_VERSION
	.align		4
        /*0094*/ 	.byte	0x03, 0x5f
        /*0096*/ 	.short	0x0101


	//----- nvinfo : EIATTR_COOP_GROUP_MASK_REGIDS
	.align		4
        /*0098*/ 	.byte	0x04, 0x29
        /*009a*/ 	.short	(.L_27 - .L_26)


	//   ....[0]....
.L_26:
        /*009c*/ 	.word	0xffffffff


	//   ....[1]....
        /*00a0*/ 	.word	0xffffffff


	//   ....[2]....
        /*00a4*/ 	.word	0xffffffff


	//   ....[3]....
        /*00a8*/ 	.word	0xffffffff


	//   ....[4]....
        /*00ac*/ 	.word	0xffffffff


	//   ....[5]....
        /*00b0*/ 	.word	0xffffffff


	//   ....[6]....
        /*00b4*/ 	.word	0xffffffff


	//   ....[7]....
        /*00b8*/ 	.word	0xffffffff


	//   ....[8]....
        /*00bc*/ 	.word	0xffffffff


	//   ....[9]....
        /*00c0*/ 	.word	0xffffffff


	//----- nvinfo : EIATTR_COOP_GROUP_INSTR_OFFSETS
	.align		4
.L_27:
        /*00c4*/ 	.byte	0x04, 0x28
        /*00c6*/ 	.short	(.L_29 - .L_28)


	//   ....[0]....
.L_28:
        /*00c8*/ 	.word	0x00002980


	//   ....[1]....
        /*00cc*/ 	.word	0x00002a00


	//   ....[2]....
        /*00d0*/ 	.word	0x00002a20


	//   ....[3]....
        /*00d4*/ 	.word	0x00002a50


	//   ....[4]....
        /*00d8*/ 	.word	0x00002a70


	//   ....[5]....
        /*00dc*/ 	.word	0x000031c0


	//   ....[6]....
        /*00e0*/ 	.word	0x00003200


	//   ....[7]....
        /*00e4*/ 	.word	0x00003220


	//   ....[8]....
        /*00e8*/ 	.word	0x00003240


	//   ....[9]....
        /*00ec*/ 	.word	0x00003260


	//----- nvinfo : EIATTR_VRC_CTA_INIT_COUNT
	.align		4
.L_29:
        /*00f0*/ 	.byte	0x02, 0x4a
	.zero		1
	.zero		1


	//----- nvinfo : EIATTR_EXIT_INSTR_OFFSETS
	.align		4
        /*00f4*/ 	.byte	0x04, 0x1c
        /*00f6*/ 	.short	(.L_31 - .L_30)


	//   ....[0]....
.L_30:
        /*00f8*/ 	.word	0x000000d0


	//   ....[1]....
        /*00fc*/ 	.word	0x000042c0


	//   ....[2]....
        /*0100*/ 	.word	0x00004a00


	//   ....[3]....
        /*0104*/ 	.word	0x00004d00


	//----- nvinfo : EIATTR_CRS_STACK_SIZE
	.align		4
.L_31:
        /*0108*/ 	.byte	0x04, 0x1e
        /*010a*/ 	.short	(.L_33 - .L_32)
.L_32:
        /*010c*/ 	.word	0x00000000


	//----- nvinfo : EIATTR_CBANK_PARAM_SIZE
	.align		4
.L_33:
        /*0110*/ 	.byte	0x03, 0x19
        /*0112*/ 	.short	0x0030


	//----- nvinfo : EIATTR_PARAM_CBANK
	.align		4
        /*0114*/ 	.byte	0x04, 0x0a
        /*0116*/ 	.short	(.L_35 - .L_34)
	.align		4
.L_34:
        /*0118*/ 	.word	index@(.nv.constant0._Z29flash_attention_phase1_kernelPK6__halfS1_S1_PS_fiii)
        /*011c*/ 	.short	0x0380
        /*011e*/ 	.short	0x0030


	//----- nvinfo : EIATTR_SW_WAR
	.align		4
.L_35:
        /*0120*/ 	.byte	0x04, 0x36
        /*0122*/ 	.short	(.L_37 - .L_36)
.L_36:
        /*0124*/ 	.word	0x00000008
.L_37:


//--------------------- .nv.callgraph             --------------------------
	.section	.nv.callgraph,"",@"SHT_CUDA_CALLGRAPH"
	.align	4
	.sectionentsize	8
	.align		4
        /*0000*/ 	.word	0x00000000
	.align		4
        /*0004*/ 	.word	0xffffffff
	.align		4
        /*0008*/ 	.word	0x00000000
	.align		4
        /*000c*/ 	.word	0xfffffffe
	.align		4
        /*0010*/ 	.word	0x00000000
	.align		4
        /*0014*/ 	.word	0xfffffffd
	.align		4
        /*0018*/ 	.word	0x00000000
	.align		4
        /*001c*/ 	.word	0xfffffffc


//--------------------- .text._Z29flash_attention_phase1_kernelPK6__halfS1_S1_PS_fiii --------------------------
	.section	.text._Z29flash_attention_phase1_kernelPK6__halfS1_S1_PS_fiii,"ax",@progbits
	.align	128
        .global         _Z29flash_attention_phase1_kernelPK6__halfS1_S1_PS_fiii
        .type           _Z29flash_attention_phase1_kernelPK6__halfS1_S1_PS_fiii,@function
        .size           _Z29flash_attention_phase1_kernelPK6__halfS1_S1_PS_fiii,(.L_x_69 - _Z29flash_attention_phase1_kernelPK6__halfS1_S1_PS_fiii)
        .other          _Z29flash_attention_phase1_kernelPK6__halfS1_S1_PS_fiii,@"STO_CUDA_ENTRY STV_DEFAULT"
_Z29flash_attention_phase1_kernelPK6__halfS1_S1_PS_fiii:
.text._Z29flash_attention_phase1_kernelPK6__halfS1_S1_PS_fiii:
[----:B------:R-:W0:Y:S08]  /*0000*/  LDC R1, c[0x0][0x37c] ;  /* 0x0000df00ff017b82 */ /* 0x000e300000000800 */
[----:B------:R-:W1:Y:S01]  /*0010*/  S2UR UR4, SR_CTAID.X ;  /* 0x00000000000479c3 */ /* 0x000e620000002500 */
[----:B------:R-:W2:Y:S01]  /*0020*/  LDCU UR10, c[0x0][0x3ac] ;  /* 0x00007580ff0a77ac */ /* 0x000ea20008000800 */
[----:B0-----:R-:W-:-:S04]  /*0030*/  IADD3 R1, PT, PT, R1, -0x80, RZ ;  /* 0xffffff8001017810 */ /* 0x001fc80007ffe0ff */
[C---:B------:R-:W-:Y:S02]  /*0040*/  R2UR UR7, R1.reuse ;  /* 0x00000000010772ca */ /* 0x040fe400000e0000 */
[----:B------:R-:W-:Y:S02]  /*0050*/  R2UR UR17, R1 ;  /* 0x00000000011172ca */ /* 0x000fe400000e0000 */
[----:B--2---:R-:W-:Y:S01]  /*0060*/  MOV R0, UR10 ;  /* 0x0000000a00007c02 */ /* 0x004fe20008000f00 */
[----:B-1----:R-:W-:-:S06]  /*0070*/  USHF.L.U32 UR4, UR4, 0x4, URZ ;  /* 0x0000000404047899 */ /* 0x002fcc00080006ff */
[----:B------:R-:W-:-:S04]  /*0080*/  MOV R3, UR4 ;  /* 0x0000000400037c02 */ /* 0x000fc80008000f00 */
[----:B------:R-:W-:-:S04]  /*0090*/  VIADDMNMX R0, R3, 0x10, R0, PT ;  /* 0x0000001003007846 */ /* 0x000fc80003800100 */
[----:B------:R-:W-:-:S13]  /*00a0*/  R2UR UR15, R0 ;  /* 0x00000000000f72ca */ /* 0x000fda00000e0000 */
[----:B------:R-:W-:-:S06]  /*00b0*/  UIADD3 UR16, UPT, UPT, -UR4, UR15, URZ ;  /* 0x0000000f04107290 */ /* 0x000fcc000fffe1ff */
[----:B------:R-:W-:-:S13]  /*00c0*/  ISETP.NE.AND P0, PT, RZ, UR16, PT ;  /* 0x00000010ff007c0c */ /* 0x000fda000bf05270 */
[----:B------:R-:W-:Y:S05]  /*00d0*/  @!P0 EXIT ;  /* 0x000000000000894d */ /* 0x000fea0003800000 */
[----:B------:R-:W0:Y:S01]  /*00e0*/  S2R R0, SR_TID.X ;  /* 0x0000000000007919 */ /* 0x000e220000002100 */
[----:B------:R-:W1:Y:S01]  /*00f0*/  S2UR UR8, SR_CgaCtaId ;  /* 0x00000000000879c3 */ /* 0x000e620000008800 */
[----:B------:R-:W-:Y:S01]  /*0100*/  UMOV UR5, 0x400 ;  /* 0x0000040000057882 */ /* 0x000fe20000000000 */
[----:B------:R-:W-:Y:S02]  /*0110*/  UISETP.GE.AND UP0, UPT, UR16, 0x1, UPT ;  /* 0x000000011000788c */ /* 0x000fe4000bf06270 */
[----:B------:R-:W-:Y:S01]  /*0120*/  UIADD3 UR6, UPT, UPT, UR5, 0x2000, URZ ;  /* 0x0000200005067890 */ /* 0x000fe2000fffe0ff */
[----:B------:R-:W2:Y:S01]  /*0130*/  LDCU.64 UR12, c[0x0][0x358] ;  /* 0x00006b00ff0c77ac */ /* 0x000ea20008000a00 */
[----:B------:R-:W-:Y:S02]  /*0140*/  UIADD3 UR7, UPT, UPT, UR7, 0x40, URZ ;  /* 0x0000004007077890 */ /* 0x000fe4000fffe0ff */
[----:B-1----:R-:W-:-:S06]  /*0150*/  ULEA UR6, UR8, UR6, 0x18 ;  /* 0x0000000608067291 */ /* 0x002fcc000f8ec0ff */
[----:B0-----:R-:W-:Y:S01]  /*0160*/  LEA R2, R0, UR6, 0x2 ;  /* 0x0000000600027c11 */ /* 0x001fe2000f8e10ff */
[----:B--2---:R-:W-:Y:S06]  /*0170*/  BRA.U !UP0, `(.L_x_0) ;  /* 0x0000000d08ac7547 */ /* 0x004fec000b800000 */
[----:B------:R-:W0:Y:S01]  /*0180*/  S2UR UR6, SR_CTAID.Y ;  /* 0x00000000000679c3 */ /* 0x000e220000002600 */
[----:B------:R-:W1:Y:S01]  /*0190*/  LDCU UR11, c[0x0][0x3a8] ;  /* 0x00007500ff0b77ac */ /* 0x000e620008000800 */
[----:B------:R-:W-:Y:S01]  /*01a0*/  HFMA2 R3, -RZ, RZ, 0, 0 ;  /* 0x00000000ff037431 */ /* 0x000fe200000001ff */
[----:B------:R-:W-:Y:S02]  /*01b0*/  UIADD3 UR14, UPT, UPT, UR4, -UR15, URZ ;  /* 0x8000000f040e7290 */ /* 0x000fe4000fffe0ff */
[----:B------:R-:W-:-:S03]  /*01c0*/  ULEA UR8, UR8, UR5, 0x18 ;  /* 0x0000000508087291 */ /* 0x000fc6000f8ec0ff */
[----:B------:R-:W1:Y:S01]  /*01d0*/  S2UR UR9, SR_CTAID.Z ;  /* 0x00000000000979c3 */ /* 0x000e620000002700 */
[----:B------:R-:W-:Y:S02]  /*01e0*/  UISETP.GT.U32.AND UP0, UPT, UR14, -0x4, UPT ;  /* 0xfffffffc0e00788c */ /* 0x000fe4000bf04070 */
[----:B------:R-:W-:Y:S01]  /*01f0*/  LEA R4, R0, UR8, 0x2 ;  /* 0x0000000800047c11 */ /* 0x000fe2000f8e10ff */
[----:B0-----:R-:W-:-:S06]  /*0200*/  UIMAD UR6, UR6, UR10, URZ ;  /* 0x0000000a060672a4 */ /* 0x001fcc000f8e02ff */
[----:B------:R-:W-:Y:S01]  /*0210*/  MOV R5, UR6 ;  /* 0x0000000600057c02 */ /* 0x000fe20008000f00 */
[----:B-1----:R-:W-:-:S03]  /*0220*/  UIMAD UR5, UR9, UR11, URZ ;  /* 0x0000000b090572a4 */ /* 0x002fc6000f8e02ff */
[----:B------:R-:W-:Y:S01]  /*0230*/  LEA R5, R5, R0, 0x6 ;  /* 0x0000000005057211 */ /* 0x000fe200078e30ff */
[----:B------:R-:W-:Y:S02]  /*0240*/  ULOP3.LUT UR9, UR15, 0x3, URZ, 0xc0, !UPT ;  /* 0x000000030f097892 */ /* 0x000fe4000f8ec0ff */
[----:B------:R-:W-:Y:S01]  /*0250*/  UIMAD UR5, UR5, UR10, UR4 ;  /* 0x0000000a050572a4 */ /* 0x000fe2000f8e0204 */
[----:B------:R-:W-:Y:S11]  /*0260*/  BRA.U UP0, `(.L_x_1) ;  /* 0x00000009006c7547 */ /* 0x000ff6000b800000 */
[----:B------:R-:W-:Y:S01]  /*0270*/  UIADD3 UR4, UPT, UPT, UR16, -UR9, URZ ;  /* 0x8000000910047290 */ /* 0x000fe2000fffe0ff */
[----:B------:R-:W-:-:S03]  /*0280*/  MOV R7, RZ ;  /* 0x000000ff00077202 */ /* 0x000fc60000000f00 */
[----:B------:R-:W-:Y:S02]  /*0290*/  UISETP.GT.AND UP0, UPT, UR4, URZ, UPT ;  /* 0x000000ff0400728c */ /* 0x000fe4000bf04270 */
[----:B------:R-:W-:-:S07]  /*02a0*/  MOV R3, UR4 ;  /* 0x0000000400037c02 */ /* 0x000fce0008000f00 */
[----:B------:R-:W-:Y:S05]  /*02b0*/  BRA.U !UP0, `(.L_x_2) ;  /* 0x0000000508f87547 */ /* 0x000fea000b800000 */
[----:B------:R-:W-:Y:S02]  /*02c0*/  IADD3 R6, PT, PT, R3, -R7, RZ ;  /* 0x8000000703067210 */ /* 0x000fe40007ffe0ff */
[----:B------:R-:W-:Y:S02]  /*02d0*/  PLOP3.LUT P0, PT, PT, PT, PT, 0x80, 0x8 ;  /* 0x000000000008781c */ /* 0x000fe40003f0f070 */
[----:B------:R-:W-:-:S13]  /*02e0*/  ISETP.GT.AND P1, PT, R6, 0xc, PT ;  /* 0x0000000c0600780c */ /* 0x000fda0003f24270 */
[----:B------:R-:W-:Y:S05]  /*02f0*/  @!P1 BRA `(.L_x_3) ;  /* 0x00000004003c9947 */ /* 0x000fea0003800000 */
[----:B------:R-:W-:Y:S02]  /*0300*/  PLOP3.LUT P0, PT, PT, PT, PT, 0x8, 0x80 ;  /* 0x000000000080781c */ /* 0x000fe40003f0e170 */
[C---:B------:R-:W-:Y:S02]  /*0310*/  ISETP.GE.U32.AND P1, PT, R0.reuse, 0x40, PT ;  /* 0x000000400000780c */ /* 0x040fe40003f26070 */
[----:B------:R-:W-:Y:S02]  /*0320*/  ISETP.GE.U32.AND P2, PT, R0, 0x40, PT ;  /* 0x000000400000780c */ /* 0x000fe40003f46070 */
[----:B------:R-:W-:-:S11]  /*0330*/  IADD3 R26, PT, PT, R3, -0xc, RZ ;  /* 0xfffffff4031a7810 */ /* 0x000fd60007ffe0ff */
.L_x_4:
[----:B-1----:R-:W0:Y:S01]  /*0340*/  @!P1 LDC.64 R8, c[0x0][0x380] ;  /* 0x0000e000ff089b82 */ /* 0x002e220000000a00 */
[----:B------:R-:W-:-:S04]  /*0350*/  @!P1 IADD3 R6, PT, PT, R7, UR5, RZ ;  /* 0x0000000507069c10 */ /* 0x000fc8000fffe0ff */
[----:B------:R-:W-:-:S05]  /*0360*/  @!P1 LEA R11, R6, R5, 0x6 ;  /* 0x00000005060b9211 */ /* 0x000fca00078e30ff */
[----:B0-----:R-:W-:-:S05]  /*0370*/  @!P1 IMAD.WIDE R8, R11, 0x2, R8 ;  /* 0x000000020b089825 */ /* 0x001fca00078e0208 */
[----:B------:R-:W2:Y:S04]  /*0380*/  @!P1 LDG.E.U16.CONSTANT R6, desc[UR12][R8.64] ;  /* 0x0000000c08069981 */ /* 0x000ea8000c1e9500 */
[----:B------:R-:W3:Y:S04]  /*0390*/  @!P1 LDG.E.U16.CONSTANT R10, desc[UR12][R8.64+0x80] ;  /* 0x0000800c080a9981 */ /* 0x000ee8000c1e9500 */
[----:B------:R-:W4:Y:S04]  /*03a0*/  @!P1 LDG.E.U16.CONSTANT R11, desc[UR12][R8.64+0x100] ;  /* 0x0001000c080b9981 */ /* 0x000f28000c1e9500 */
[----:B------:R-:W5:Y:S01]  /*03b0*/  @!P1 LDG.E.U16.CONSTANT R12, desc[UR12][R8.64+0x180] ;  /* 0x0001800c080c9981 */ /* 0x000f62000c1e9500 */
[----:B------:R-:W-:-:S02]  /*03c0*/  @!P1 LEA R15, R7, R4, 0x8 ;  /* 0x00000004070f9211 */ /* 0x000fc400078e40ff */
[----:B------:R-:W-:Y:S01]  /*03d0*/  IADD3 R19, PT, PT, R7, 0x8, RZ ;  /* 0x0000000807137810 */ /* 0x000fe20007ffe0ff */
[----:B--2---:R-:W-:Y:S02]  /*03e0*/  @!P1 HADD2.F32 R6, -RZ, R6.H0_H0 ;  /* 0x20000006ff069230 */ /* 0x004fe40000004100 */
[----:B---3--:R-:W-:-:S03]  /*03f0*/  @!P1 HADD2.F32 R14, -RZ, R10.H0_H0 ;  /* 0x2000000aff0e9230 */ /* 0x008fc60000004100 */
[----:B------:R-:W-:Y:S01]  /*0400*/  @!P1 STS [R15], R6 ;  /* 0x000000060f009388 */ /* 0x000fe20000000800 */
[----:B----4-:R-:W-:-:S03]  /*0410*/  @!P1 HADD2.F32 R16, -RZ, R11.H0_H0 ;  /* 0x2000000bff109230 */ /* 0x010fc60000004100 */
[----:B------:R-:W-:Y:S01]  /*0420*/  @!P1 STS [R15+0x100], R14 ;  /* 0x0001000e0f009388 */ /* 0x000fe20000000800 */
[----:B-----5:R-:W-:-:S03]  /*0430*/  @!P1 HADD2.F32 R18, -RZ, R12.H0_H0 ;  /* 0x2000000cff129230 */ /* 0x020fc60000004100 */
[----:B------:R-:W-:Y:S01]  /*0440*/  @!P1 STS [R15+0x200], R16 ;  /* 0x000200100f009388 */ /* 0x000fe20000000800 */
[----:B------:R-:W-:-:S03]  /*0450*/  IADD3 R12, PT, PT, R7, 0x4, RZ ;  /* 0x00000004070c7810 */ /* 0x000fc60007ffe0ff */
[----:B------:R0:W-:Y:S01]  /*0460*/  @!P1 STS [R15+0x300], R18 ;  /* 0x000300120f009388 */ /* 0x0001e20000000800 */
[----:B------:R-:W-:Y:S02]  /*0470*/  PLOP3.LUT P1, PT, P2, PT, PT, 0x80, 0x8 ;  /* 0x000000000008781c */ /* 0x000fe4000172f070 */
[----:B0-----:R-:W-:-:S11]  /*0480*/  IADD3 R18, PT, PT, R7, 0xc, RZ ;  /* 0x0000000c07127810 */ /* 0x001fd60007ffe0ff */
[----:B------:R-:W0:Y:S01]  /*0490*/  @!P1 LDC.64 R8, c[0x0][0x380] ;  /* 0x0000e000ff089b82 */ /* 0x000e220000000a00 */
[----:B------:R-:W-:Y:S02]  /*04a0*/  @!P1 IADD3 R12, PT, PT, R12, UR5, RZ ;  /* 0x000000050c0c9c10 */ /* 0x000fe4000fffe0ff */
[----:B------:R-:W-:Y:S02]  /*04b0*/  @!P1 IADD3 R6, PT, PT, R19, UR5, RZ ;  /* 0x0000000513069c10 */ /* 0x000fe4000fffe0ff */
[----:B------:R-:W-:-:S03]  /*04c0*/  @!P1 LEA R17, R12, R5, 0x6 ;  /* 0x000000050c119211 */ /* 0x000fc600078e30ff */
[----:B------:R-:W1:Y:S01]  /*04d0*/  @!P1 LDC.64 R10, c[0x0][0x380] ;  /* 0x0000e000ff0a9b82 */ /* 0x000e620000000a00 */
[----:B------:R-:W-:Y:S02]  /*04e0*/  @!P1 IADD3 R18, PT, PT, R18, UR5, RZ ;  /* 0x0000000512129c10 */ /* 0x000fe4000fffe0ff */
[----:B------:R-:W-:-:S05]  /*04f0*/  @!P1 LEA R15, R6, R5, 0x6 ;  /* 0x00000005060f9211 */ /* 0x000fca00078e30ff */
[----:B------:R-:W2:Y:S01]  /*0500*/  @!P1 LDC.64 R12, c[0x0][0x380] ;  /* 0x0000e000ff0c9b82 */ /* 0x000ea20000000a00 */
[----:B------:R-:W-:Y:S01]  /*0510*/  @!P1 LEA R21, R18, R5, 0x6 ;  /* 0x0000000512159211 */ /* 0x000fe200078e30ff */
[----:B0-----:R-:W-:-:S05]  /*0520*/  @!P1 IMAD.WIDE R8, R17, 0x2, R8 ;  /* 0x0000000211089825 */ /* 0x001fca00078e0208 */
[----:B------:R-:W3:Y:S01]  /*0530*/  @!P1 LDG.E.U16.CONSTANT R6, desc[UR12][R8.64] ;  /* 0x0000000c08069981 */ /* 0x000ee2000c1e9500 */
[----:B-1----:R-:W-:-:S03]  /*0540*/  @!P1 IMAD.WIDE R10, R15, 0x2, R10 ;  /* 0x000000020f0a9825 */ /* 0x002fc600078e020a */
[----:B------:R-:W4:Y:S04]  /*0550*/  @!P1 LDG.E.U16.CONSTANT R14, desc[UR12][R8.64+0x80] ;  /* 0x0000800c080e9981 */ /* 0x000f28000c1e9500 */
[----:B------:R-:W5:Y:S01]  /*0560*/  @!P1 LDG.E.U16.CONSTANT R15, desc[UR12][R8.64+0x100] ;  /* 0x0001000c080f9981 */ /* 0x000f62000c1e9500 */
[----:B--2---:R-:W-:-:S03]  /*0570*/  @!P1 IMAD.WIDE R12, R21, 0x2, R12 ;  /* 0x00000002150c9825 */ /* 0x004fc600078e020c */
[----:B------:R0:W2:Y:S04]  /*0580*/  @!P1 LDG.E.U16.CONSTANT R16, desc[UR12][R8.64+0x180] ;  /* 0x0001800c08109981 */ /* 0x0000a8000c1e9500 */
[----:B------:R-:W2:Y:S04]  /*0590*/  @!P1 LDG.E.U16.CONSTANT R17, desc[UR12][R10.64] ;  /* 0x0000000c0a119981 */ /* 0x000ea8000c1e9500 */
[----:B------:R-:W2:Y:S04]  /*05a0*/  @!P1 LDG.E.U16.CONSTANT R18, desc[UR12][R10.64+0x80] ;  /* 0x0000800c0a129981 */ /* 0x000ea8000c1e9500 */
[----:B------:R-:W2:Y:S04]  /*05b0*/  @!P1 LDG.E.U16.CONSTANT R19, desc[UR12][R10.64+0x100] ;  /* 0x0001000c0a139981 */ /* 0x000ea8000c1e9500 */
[----:B------:R-:W2:Y:S04]  /*05c0*/  @!P1 LDG.E.U16.CONSTANT R20, desc[UR12][R10.64+0x180] ;  /* 0x0001800c0a149981 */ /* 0x000ea8000c1e9500 */
[----:B------:R-:W2:Y:S04]  /*05d0*/  @!P1 LDG.E.U16.CONSTANT R21, desc[UR12][R12.64] ;  /* 0x0000000c0c159981 */ /* 0x000ea8000c1e9500 */
[----:B------:R-:W2:Y:S04]  /*05e0*/  @!P1 LDG.E.U16.CONSTANT R22, desc[UR12][R12.64+0x80] ;  /* 0x0000800c0c169981 */ /* 0x000ea8000c1e9500 */
[----:B------:R-:W2:Y:S04]  /*05f0*/  @!P1 LDG.E.U16.CONSTANT R23, desc[UR12][R12.64+0x100] ;  /* 0x0001000c0c179981 */ /* 0x000ea8000c1e9500 */
[----:B------:R-:W2:Y:S01]  /*0600*/  @!P1 LDG.E.U16.CONSTANT R24, desc[UR12][R12.64+0x180] ;  /* 0x0001800c0c189981 */ /* 0x000ea2000c1e9500 */
[----:B0-----:R-:W-:-:S02]  /*0610*/  @!P1 LEA R9, R7, R4, 0x8 ;  /* 0x0000000407099211 */ /* 0x001fc400078e40ff */
[----:B------:R-:W-:Y:S01]  /*0620*/  @!P1 LEA R8, R7, R4, 0x8 ;  /* 0x0000000407089211 */ /* 0x000fe200078e40ff */
[----:B---3--:R-:W-:Y:S02]  /*0630*/  @!P1 HADD2.F32 R6, -RZ, R6.H0_H0 ;  /* 0x20000006ff069230 */ /* 0x008fe40000004100 */
[----:B----4-:R-:W-:-:S03]  /*0640*/  @!P1 HADD2.F32 R14, -RZ, R14.H0_H0 ;  /* 0x2000000eff0e9230 */ /* 0x010fc60000004100 */
[----:B------:R0:W-:Y:S01]  /*0650*/  @!P1 STS [R9+0x400], R6 ;  /* 0x0004000609009388 */ /* 0x0001e20000000800 */
[----:B-----5:R-:W-:-:S03]  /*0660*/  @!P1 HADD2.F32 R15, -RZ, R15.H0_H0 ;  /* 0x2000000fff0f9230 */ /* 0x020fc60000004100 */
[----:B------:R1:W-:Y:S01]  /*0670*/  @!P1 STS [R9+0x500], R14 ;  /* 0x0005000e09009388 */ /* 0x0003e20000000800 */
[----:B--2---:R-:W-:-:S03]  /*0680*/  @!P1 HADD2.F32 R16, -RZ, R16.H0_H0 ;  /* 0x20000010ff109230 */ /* 0x004fc60000004100 */
[----:B------:R1:W-:Y:S01]  /*0690*/  @!P1 STS [R9+0x600], R15 ;  /* 0x0006000f09009388 */ /* 0x0003e20000000800 */
[C---:B0-----:R-:W-:Y:S01]  /*06a0*/  @!P1 LEA R6, R7.reuse, R4, 0x8 ;  /* 0x0000000407069211 */ /* 0x041fe200078e40ff */
[----:B------:R-:W-:Y:S02]  /*06b0*/  @!P1 HADD2.F32 R17, -RZ, R17.H0_H0 ;  /* 0x20000011ff119230 */ /* 0x000fe40000004100 */
[----:B------:R1:W-:Y:S01]  /*06c0*/  @!P1 STS [R9+0x700], R16 ;  /* 0x0007001009009388 */ /* 0x0003e20000000800 */
[----:B------:R-:W-:Y:S01]  /*06d0*/  IADD3 R7, PT, PT, R7, 0x10, RZ ;  /* 0x0000001007077810 */ /* 0x000fe20007ffe0ff */
[----:B------:R-:W-:Y:S02]  /*06e0*/  @!P1 HADD2.F32 R18, -RZ, R18.H0_H0 ;  /* 0x20000012ff129230 */ /* 0x000fe40000004100 */
[----:B------:R1:W-:Y:S01]  /*06f0*/  @!P1 STS [R8+0x800], R17 ;  /* 0x0008001108009388 */ /* 0x0003e20000000800 */
[----:B------:R-:W-:Y:S01]  /*0700*/  ISETP.GE.AND P3, PT, R7, R26, PT ;  /* 0x0000001a0700720c */ /* 0x000fe20003f66270 */
[----:B------:R-:W-:-:S02]  /*0710*/  @!P1 HADD2.F32 R19, -RZ, R19.H0_H0 ;  /* 0x20000013ff139230 */ /* 0x000fc40000004100 */
[----:B------:R1:W-:Y:S01]  /*0720*/  @!P1 STS [R8+0x900], R18 ;  /* 0x0009001208009388 */ /* 0x0003e20000000800 */
[----:B------:R-:W-:-:S03]  /*0730*/  @!P1 HADD2.F32 R20, -RZ, R20.H0_H0 ;  /* 0x20000014ff149230 */ /* 0x000fc60000004100 */
        /* <DEDUP_REMOVED lines=8> */
[----:B------:R1:W-:Y:S04]  /*07c0*/  @!P1 STS [R6+0xe00], R23 ;  /* 0x000e001706009388 */ /* 0x0003e80000000800 */
[----:B------:R1:W-:Y:S01]  /*07d0*/  @!P1 STS [R6+0xf00], R24 ;  /* 0x000f001806009388 */ /* 0x0003e20000000800 */
[----:B------:R-:W-:Y:S05]  /*07e0*/  @!P3 BRA `(.L_x_4) ;  /* 0xfffffff800d4b947 */ /* 0x000fea000383ffff */
.L_x_3:
[----:B-1----:R-:W-:-:S04]  /*07f0*/  IADD3 R6, PT, PT, R3, -R7, RZ ;  /* 0x8000000703067210 */ /* 0x002fc80007ffe0ff */
[----:B------:R-:W-:-:S13]  /*0800*/  ISETP.GT.AND P1, PT, R6, 0x4, PT ;  /* 0x000000040600780c */ /* 0x000fda0003f24270 */
[----:B------:R-:W-:Y:S05]  /*0810*/  @!P1 BRA `(.L_x_5) ;  /* 0x0000000000989947 */ /* 0x000fea0003800000 */
[----:B------:R-:W-:Y:S02]  /*0820*/  ISETP.GE.U32.AND P0, PT, R0, 0x40, PT ;  /* 0x000000400000780c */ /* 0x000fe40003f06070 */
[----:B------:R-:W-:-:S11]  /*0830*/  IADD3 R20, PT, PT, R7, 0x4, RZ ;  /* 0x0000000407147810 */ /* 0x000fd60007ffe0ff */
[----:B------:R-:W0:Y:S01]  /*0840*/  @!P0 LDC.64 R8, c[0x0][0x380] ;  /* 0x0000e000ff088b82 */ /* 0x000e220000000a00 */
[----:B------:R-:W-:-:S04]  /*0850*/  @!P0 IADD3 R6, PT, PT, R7, UR5, RZ ;  /* 0x0000000507068c10 */ /* 0x000fc8000fffe0ff */
[-C--:B------:R-:W-:Y:S02]  /*0860*/  @!P0 LEA R13, R6, R5.reuse, 0x6 ;  /* 0x00000005060d8211 */ /* 0x080fe400078e30ff */
[----:B------:R-:W-:Y:S01]  /*0870*/  @!P0 IADD3 R6, PT, PT, R20, UR5, RZ ;  /* 0x0000000514068c10 */ /* 0x000fe2000fffe0ff */
[----:B------:R-:W1:Y:S02]  /*0880*/  @!P0 LDC.64 R10, c[0x0][0x380] ;  /* 0x0000e000ff0a8b82 */ /* 0x000e640000000a00 */
[----:B0-----:R-:W-:Y:S01]  /*0890*/  @!P0 IMAD.WIDE R8, R13, 0x2, R8 ;  /* 0x000000020d088825 */ /* 0x001fe200078e0208 */
[----:B------:R-:W-:-:S04]  /*08a0*/  @!P0 LEA R13, R6, R5, 0x6 ;  /* 0x00000005060d8211 */ /* 0x000fc800078e30ff */
[----:B------:R-:W2:Y:S01]  /*08b0*/  @!P0 LDG.E.U16.CONSTANT R6, desc[UR12][R8.64] ;  /* 0x0000000c08068981 */ /* 0x000ea2000c1e9500 */
[----:B-1----:R-:W-:-:S03]  /*08c0*/  @!P0 IMAD.WIDE R10, R13, 0x2, R10 ;  /* 0x000000020d0a8825 */ /* 0x002fc600078e020a */
[----:B------:R-:W3:Y:S04]  /*08d0*/  @!P0 LDG.E.U16.CONSTANT R12, desc[UR12][R8.64+0x80] ;  /* 0x0000800c080c8981 */ /* 0x000ee8000c1e9500 */
[----:B------:R-:W4:Y:S04]  /*08e0*/  @!P0 LDG.E.U16.CONSTANT R14, desc[UR12][R8.64+0x100] ;  /* 0x0001000c080e8981 */ /* 0x000f28000c1e9500 */
[----:B------:R0:W5:Y:S04]  /*08f0*/  @!P0 LDG.E.U16.CONSTANT R15, desc[UR12][R8.64+0x180] ;  /* 0x0001800c080f8981 */ /* 0x000168000c1e9500 */
[----:B------:R-:W5:Y:S04]  /*0900*/  @!P0 LDG.E.U16.CONSTANT R16, desc[UR12][R10.64] ;  /* 0x0000000c0a108981 */ /* 0x000f68000c1e9500 */
[----:B------:R-:W5:Y:S04]  /*0910*/  @!P0 LDG.E.U16.CONSTANT R17, desc[UR12][R10.64+0x80] ;  /* 0x0000800c0a118981 */ /* 0x000f68000c1e9500 */
[----:B------:R-:W5:Y:S04]  /*0920*/  @!P0 LDG.E.U16.CONSTANT R18, desc[UR12][R10.64+0x100] ;  /* 0x0001000c0a128981 */ /* 0x000f68000c1e9500 */
[----:B------:R-:W5:Y:S01]  /*0930*/  @!P0 LDG.E.U16.CONSTANT R19, desc[UR12][R10.64+0x180] ;  /* 0x0001800c0a138981 */ /* 0x000f62000c1e9500 */
[----:B------:R-:W-:-:S02]  /*0940*/  @!P0 LEA R13, R7, R4, 0x8 ;  /* 0x00000004070d8211 */ /* 0x000fc400078e40ff */
[----:B0-----:R-:W-:Y:S02]  /*0950*/  @!P0 LEA R9, R7, R4, 0x8 ;  /* 0x0000000407098211 */ /* 0x001fe400078e40ff */
[----:B------:R-:W-:Y:S01]  /*0960*/  IADD3 R7, PT, PT, R20, 0x4, RZ ;  /* 0x0000000414077810 */ /* 0x000fe20007ffe0ff */
[----:B--2---:R-:W-:Y:S02]  /*0970*/  @!P0 HADD2.F32 R6, -RZ, R6.H0_H0 ;  /* 0x20000006ff068230 */ /* 0x004fe40000004100 */
[----:B---3--:R-:W-:-:S03]  /*0980*/  @!P0 HADD2.F32 R12, -RZ, R12.H0_H0 ;  /* 0x2000000cff0c8230 */ /* 0x008fc60000004100 */
[----:B------:R0:W-:Y:S01]  /*0990*/  @!P0 STS [R13], R6 ;  /* 0x000000060d008388 */ /* 0x0001e20000000800 */
[----:B----4-:R-:W-:-:S03]  /*09a0*/  @!P0 HADD2.F32 R14, -RZ, R14.H0_H0 ;  /* 0x2000000eff0e8230 */ /* 0x010fc60000004100 */
[----:B------:R0:W-:Y:S01]  /*09b0*/  @!P0 STS [R13+0x100], R12 ;  /* 0x0001000c0d008388 */ /* 0x0001e20000000800 */
[----:B-----5:R-:W-:-:S03]  /*09c0*/  @!P0 HADD2.F32 R8, -RZ, R15.H0_H0 ;  /* 0x2000000fff088230 */ /* 0x020fc60000004100 */
        /* <DEDUP_REMOVED lines=10> */
[----:B------:R-:W-:-:S13]  /*0a70*/  PLOP3.LUT P0, PT, PT, PT, PT, 0x8, 0x80 ;  /* 0x000000000080781c */ /* 0x000fda0003f0e170 */
.L_x_5:
[----:B------:R-:W-:-:S13]  /*0a80*/  ISETP.EQ.AND P1, PT, R7, R3, PT ;  /* 0x000000030700720c */ /* 0x000fda0003f22270 */
[----:B------:R-:W-:Y:S05]  /*0a90*/  @!P0 BRA P1, `(.L_x_1) ;  /* 0x0000000000608947 */ /* 0x000fea0000800000 */
.L_x_2:
[----:B------:R-:W1:Y:S01]  /*0aa0*/  LDC.64 R10, c[0x0][0x380] ;  /* 0x0000e000ff0a7b82 */ /* 0x000e620000000a00 */
[----:B------:R-:W-:-:S13]  /*0ab0*/  ISETP.GE.U32.AND P1, PT, R0, 0x40, PT ;  /* 0x000000400000780c */ /* 0x000fda0003f26070 */
.L_x_8:
[----:B------:R-:W-:Y:S04]  /*0ac0*/  BSSY.RECONVERGENT B0, `(.L_x_6) ;  /* 0x0000012000007945 */ /* 0x000fe80003800200 */
[----:B--2---:R-:W-:Y:S05]  /*0ad0*/  @P1 BRA `(.L_x_7) ;  /* 0x0000000000401947 */ /* 0x004fea0003800000 */
[----:B0-----:R-:W-:-:S04]  /*0ae0*/  IADD3 R6, PT, PT, R7, UR5, RZ ;  /* 0x0000000507067c10 */ /* 0x001fc8000fffe0ff */
[----:B------:R-:W-:-:S05]  /*0af0*/  LEA R9, R6, R5, 0x6 ;  /* 0x0000000506097211 */ /* 0x000fca00078e30ff */
[----:B-1----:R-:W-:-:S05]  /*0b00*/  IMAD.WIDE R8, R9, 0x2, R10 ;  /* 0x0000000209087825 */ /* 0x002fca00078e020a */
[----:B------:R-:W2:Y:S04]  /*0b10*/  LDG.E.U16.CONSTANT R6, desc[UR12][R8.64] ;  /* 0x0000000c08067981 */ /* 0x000ea8000c1e9500 */
[----:B------:R-:W3:Y:S04]  /*0b20*/  LDG.E.U16.CONSTANT R12, desc[UR12][R8.64+0x80] ;  /* 0x0000800c080c7981 */ /* 0x000ee8000c1e9500 */
[----:B------:R-:W4:Y:S04]  /*0b30*/  LDG.E.U16.CONSTANT R14, desc[UR12][R8.64+0x100] ;  /* 0x0001000c080e7981 */ /* 0x000f28000c1e9500 */
[----:B------:R-:W5:Y:S01]  /*0b40*/  LDG.E.U16.CONSTANT R15, desc[UR12][R8.64+0x180] ;  /* 0x0001800c080f7981 */ /* 0x000f62000c1e9500 */
[----:B------:R-:W-:Y:S01]  /*0b50*/  LEA R13, R7, R4, 0x8 ;  /* 0x00000004070d7211 */ /* 0x000fe200078e40ff */
[----:B--2---:R-:W-:-:S02]  /*0b60*/  HADD2.F32 R6, -RZ, R6.H0_H0 ;  /* 0x20000006ff067230 */ /* 0x004fc40000004100 */
[----:B---3--:R-:W-:-:S03]  /*0b70*/  HADD2.F32 R12, -RZ, R12.H0_H0 ;  /* 0x2000000cff0c7230 */ /* 0x008fc60000004100 */
[----:B------:R2:W-:Y:S01]  /*0b80*/  STS [R13], R6 ;  /* 0x000000060d007388 */ /* 0x0005e20000000800 */
[----:B----4-:R-:W-:-:S03]  /*0b90*/  HADD2.F32 R14, -RZ, R14.H0_H0 ;  /* 0x2000000eff0e7230 */ /* 0x010fc60000004100 */
[----:B------:R2:W-:Y:S01]  /*0ba0*/  STS [R13+0x100], R12 ;  /* 0x0001000c0d007388 */ /* 0x0005e20000000800 */
[----:B-----5:R-:W-:-:S03]  /*0bb0*/  HADD2.F32 R16, -RZ, R15.H0_H0 ;  /* 0x2000000fff107230 */ /* 0x020fc60000004100 */
[----:B------:R2:W-:Y:S04]  /*0bc0*/  STS [R13+0x200], R14 ;  /* 0x0002000e0d007388 */ /* 0x0005e80000000800 */
[----:B------:R2:W-:Y:S02]  /*0bd0*/  STS [R13+0x300], R16 ;  /* 0x000300100d007388 */ /* 0x0005e40000000800 */
.L_x_7:
[----:B------:R-:W-:Y:S05]  /*0be0*/  BSYNC.RECONVERGENT B0 ;  /* 0x0000000000007941 */ /* 0x000fea0003800200 */
.L_x_6:
[----:B------:R-:W-:-:S04]  /*0bf0*/  IADD3 R7, PT, PT, R7, 0x4, RZ ;  /* 0x0000000407077810 */ /* 0x000fc80007ffe0ff */
[----:B------:R-:W-:-:S13]  /*0c00*/  ISETP.NE.AND P0, PT, R7, R3, PT ;  /* 0x000000030700720c */ /* 0x000fda0003f05270 */
[----:B------:R-:W-:Y:S05]  /*0c10*/  @P0 BRA `(.L_x_8) ;  /* 0xfffffffc00a80947 */ /* 0x000fea000383ffff */
.L_x_1:
[----:B------:R-:W-:Y:S02]  /*0c20*/  UISETP.NE.AND UP0, UPT, UR9, URZ, UPT ;  /* 0x000000ff0900728c */ /* 0x000fe4000bf05270 */
[----:B------:R-:W-:Y:S02]  /*0c30*/  ULOP3.LUT UR6, UR15, 0x7, URZ, 0xc0, !UPT ;  /* 0x000000070f067892 */ /* 0x000fe4000f8ec0ff */
[----:B------:R-:W-:-:S05]  /*0c40*/  UISETP.GT.U32.AND UP1, UPT, UR14, -0x8, UPT ;  /* 0xfffffff80e00788c */ /* 0x000fca000bf24070 */
[----:B------:R-:W-:Y:S06]  /*0c50*/  BRA.U !UP0, `(.L_x_9) ;  /* 0x0000000108387547 */ /* 0x000fec000b800000 */
[----:B------:R-:W-:Y:S01]  /*0c60*/  ISETP.GT.U32.AND P0, PT, R0, 0x3f, PT ;  /* 0x0000003f0000780c */ /* 0x000fe20003f04070 */
[----:B------:R-:W-:-:S12]  /*0c70*/  UMOV UR4, URZ ;  /* 0x000000ff00047c82 */ /* 0x000fd80008000000 */
.L_x_10:
[----:B0-2---:R-:W0:Y:S01]  /*0c80*/  @!P0 LDC.64 R6, c[0x0][0x380] ;  /* 0x0000e000ff068b82 */ /* 0x005e220000000a00 */
[----:B---3--:R-:W-:-:S04]  /*0c90*/  @!P0 IADD3 R8, PT, PT, R3, UR5, RZ ;  /* 0x0000000503088c10 */ /* 0x008fc8000fffe0ff */
[----:B------:R-:W-:-:S05]  /*0ca0*/  @!P0 LEA R9, R8, R5, 0x6 ;  /* 0x0000000508098211 */ /* 0x000fca00078e30ff */
[----:B0-----:R-:W-:-:S06]  /*0cb0*/  @!P0 IMAD.WIDE R6, R9, 0x2, R6 ;  /* 0x0000000209068825 */ /* 0x001fcc00078e0206 */
[----:B------:R-:W2:Y:S01]  /*0cc0*/  @!P0 LDG.E.U16.CONSTANT R6, desc[UR12][R6.64] ;  /* 0x0000000c06068981 */ /* 0x000ea2000c1e9500 */
[C---:B------:R-:W-:Y:S01]  /*0cd0*/  @!P0 LEA R9, R3.reuse, R4, 0x8 ;  /* 0x0000000403098211 */ /* 0x040fe200078e40ff */
[----:B------:R-:W-:Y:S01]  /*0ce0*/  UIADD3 UR4, UPT, UPT, UR4, 0x1, URZ ;  /* 0x0000000104047890 */ /* 0x000fe2000fffe0ff */
[----:B------:R-:W-:-:S03]  /*0cf0*/  IADD3 R3, PT, PT, R3, 0x1, RZ ;  /* 0x0000000103037810 */ /* 0x000fc60007ffe0ff */
[----:B------:R-:W-:Y:S01]  /*0d00*/  UISETP.NE.AND UP0, UPT, UR4, UR9, UPT ;  /* 0x000000090400728c */ /* 0x000fe2000bf05270 */
[----:B--2---:R-:W-:-:S05]  /*0d10*/  @!P0 HADD2.F32 R8, -RZ, R6.H0_H0 ;  /* 0x20000006ff088230 */ /* 0x004fca0000004100 */
[----:B------:R3:W-:Y:S03]  /*0d20*/  @!P0 STS [R9], R8 ;  /* 0x0000000809008388 */ /* 0x0007e60000000800 */
[----:B------:R-:W-:Y:S05]  /*0d30*/  BRA.U UP0, `(.L_x_10) ;  /* 0xfffffffd00d07547 */ /* 0x000fea000b83ffff */
.L_x_9:
[----:B------:R-:W-:Y:S01]  /*0d40*/  HFMA2 R3, -RZ, RZ, 0, 0 ;  /* 0x00000000ff037431 */ /* 0x000fe200000001ff */
[----:B------:R-:W-:Y:S06]  /*0d50*/  BRA.U UP1, `(.L_x_11) ;  /* 0x00000001014c7547 */ /* 0x000fec000b800000 */
[----:B------:R-:W-:Y:S01]  /*0d60*/  UIADD3 UR4, UPT, UPT, UR16, -UR6, URZ ;  /* 0x8000000610047290 */ /* 0x000fe2000fffe0ff */
[----:B------:R-:W-:Y:S02]  /*0d70*/  ISETP.GT.U32.AND P1, PT, R0, 0x3f, PT ;  /* 0x0000003f0000780c */ /* 0x000fe40003f24070 */
[----:B------:R-:W-:-:S03]  /*0d80*/  MOV R4, RZ ;  /* 0x000000ff00047202 */ /* 0x000fc60000000f00 */
[----:B------:R-:W-:-:S08]  /*0d90*/  MOV R3, UR4 ;  /* 0x0000000400037c02 */ /* 0x000fd00008000f00 */
.L_x_14:
[----:B------:R-:W-:Y:S04]  /*0da0*/  BSSY.RECONVERGENT B0, `(.L_x_12) ;  /* 0x000000b000007945 */ /* 0x000fe80003800200 */
[----:B----4-:R-:W-:Y:S05]  /*0db0*/  @P1 BRA `(.L_x_13) ;  /* 0x0000000000241947 */ /* 0x010fea0003800000 */
[----:B------:R-:W-:-:S05]  /*0dc0*/  LEA R5, R4, R2, 0x8 ;  /* 0x0000000204057211 */ /* 0x000fca00078e40ff */
[----:B------:R4:W-:Y:S04]  /*0dd0*/  STS [R5], RZ ;  /* 0x000000ff05007388 */ /* 0x0009e80000000800 */
[----:B------:R4:W-:Y:S04]  /*0de0*/  STS [R5+0x100], RZ ;  /* 0x000100ff05007388 */ /* 0x0009e80000000800 */
[----:B------:R4:W-:Y:S04]  /*0df0*/  STS [R5+0x200], RZ ;  /* 0x000200ff05007388 */ /* 0x0009e80000000800 */
[----:B------:R4:W-:Y:S04]  /*0e00*/  STS [R5+0x300], RZ ;  /* 0x000300ff05007388 */ /* 0x0009e80000000800 */
[----:B------:R4:W-:Y:S04]  /*0e10*/  STS [R5+0x400], RZ ;  /* 0x000400ff05007388 */ /* 0x0009e80000000800 */
[----:B------:R4:W-:Y:S04]  /*0e20*/  STS [R5+0x500], RZ ;  /* 0x000500ff05007388 */ /* 0x0009e80000000800 */
[----:B------:R4:W-:Y:S04]  /*0e30*/  STS [R5+0x600], RZ ;  /* 0x000600ff05007388 */ /* 0x0009e80000000800 */
[----:B------:R4:W-:Y:S02]  /*0e40*/  STS [R5+0x700], RZ ;  /* 0x000700ff05007388 */ /* 0x0009e40000000800 */
.L_x_13:
[----:B------:R-:W-:Y:S05]  /*0e50*/  BSYNC.RECONVERGENT B0 ;  /* 0x0000000000007941 */ /* 0x000fea0003800200 */
.L_x_12:
[----:B------:R-:W-:-:S04]  /*0e60*/  IADD3 R4, PT, PT, R4, 0x8, RZ ;  /* 0x0000000804047810 */ /* 0x000fc80007ffe0ff */
[----:B------:R-:W-:-:S13]  /*0e70*/  ISETP.NE.AND P0, PT, R4, R3, PT ;  /* 0x000000030400720c */ /* 0x000fda0003f05270 */
[----:B------:R-:W-:Y:S05]  /*0e80*/  @P0 BRA `(.L_x_14) ;  /* 0xfffffffc00c40947 */ /* 0x000fea000383ffff */
.L_x_11:
[----:B------:R-:W-:-:S09]  /*0e90*/  UISETP.NE.AND UP0, UPT, UR6, URZ, UPT ;  /* 0x000000ff0600728c */ /* 0x000fd2000bf05270 */
[----:B------:R-:W-:Y:S05]  /*0ea0*/  BRA.U !UP0, `(.L_x_0) ;  /* 0x0000000108607547 */ /* 0x000fea000b800000 */
[----:B------:R-:W-:Y:S02]  /*0eb0*/  UISETP.GE.U32.AND UP0, UPT, UR6, 0x4, UPT ;  /* 0x000000040600788c */ /* 0x000fe4000bf06070 */
[----:B------:R-:W-:-:S07]  /*0ec0*/  UISETP.NE.AND UP1, UPT, UR9, URZ, UPT ;  /* 0x000000ff0900728c */ /* 0x000fce000bf25270 */
[----:B------:R-:W-:Y:S05]  /*0ed0*/  BRA.U !UP0, `(.L_x_15) ;  /* 0x00000001081c7547 */ /* 0x000fea000b800000 */
[----:B------:R-:W-:-:S13]  /*0ee0*/  ISETP.GT.U32.AND P0, PT, R0, 0x3f, PT ;  /* 0x0000003f0000780c */ /* 0x000fda0003f04070 */
[C---:B------:R-:W-:Y:S02]  /*0ef0*/  @!P0 LEA R4, R3.reuse, R2, 0x8 ;  /* 0x0000000203048211 */ /* 0x040fe400078e40ff */
[----:B------:R-:W-:-:S03]  /*0f00*/  IADD3 R3, PT, PT, R3, 0x4, RZ ;  /* 0x0000000403037810 */ /* 0x000fc60007ffe0ff */
[----:B------:R0:W-:Y:S04]  /*0f10*/  @!P0 STS [R4], RZ ;  /* 0x000000ff04008388 */ /* 0x0001e80000000800 */
[----:B------:R0:W-:Y:S04]  /*0f20*/  @!P0 STS [R4+0x100], RZ ;  /* 0x000100ff04008388 */ /* 0x0001e80000000800 */
[----:B------:R0:W-:Y:S04]  /*0f30*/  @!P0 STS [R4+0x200], RZ ;  /* 0x000200ff04008388 */ /* 0x0001e80000000800 */
[----:B------:R0:W-:Y:S02]  /*0f40*/  @!P0 STS [R4+0x300], RZ ;  /* 0x000300ff04008388 */ /* 0x0001e40000000800 */
.L_x_15:
[----:B------:R-:W-:Y:S05]  /*0f50*/  BRA.U !UP1, `(.L_x_0) ;  /* 0x0000000109347547 */ /* 0x000fea000b800000 */
[----:B------:R-:W-:Y:S01]  /*0f60*/  UISETP.NE.AND UP0, UPT, UR9, 0x1, UPT ;  /* 0x000000010900788c */ /* 0x000fe2000bf05270 */
[----:B------:R-:W-:Y:S01]  /*0f70*/  ISETP.GT.U32.AND P0, PT, R0, 0x3f, PT ;  /* 0x0000003f0000780c */ /* 0x000fe20003f04070 */
[----:B------:R-:W-:-:S06]  /*0f80*/  ULOP3.LUT UR4, UR15, 0x1, URZ, 0xc0, !UPT ;  /* 0x000000010f047892 */ /* 0x000fcc000f8ec0ff */
[----:B0-----:R-:W-:-:S04]  /*0f90*/  MOV R4, UR4 ;  /* 0x0000000400047c02 */ /* 0x001fc80008000f00 */
[----:B------:R-:W-:Y:S01]  /*0fa0*/  ISETP.NE.U32.OR P0, PT, R4, 0x1, P0 ;  /* 0x000000010400780c */ /* 0x000fe20000705470 */
[----:B------:R-:W-:-:S12]  /*0fb0*/  BRA.U !UP0, `(.L_x_16) ;  /* 0x0000000108147547 */ /* 0x000fd8000b800000 */
[----:B------:R-:W-:-:S13]  /*0fc0*/  ISETP.GT.U32.AND P1, PT, R0, 0x3f, PT ;  /* 0x0000003f0000780c */ /* 0x000fda0003f24070 */
[C---:B------:R-:W-:Y:S02]  /*0fd0*/  @!P1 LEA R4, R3.reuse, R2, 0x8 ;  /* 0x0000000203049211 */ /* 0x040fe400078e40ff */
[----:B------:R-:W-:-:S03]  /*0fe0*/  IADD3 R3, PT, PT, R3, 0x2, RZ ;  /* 0x0000000203037810 */ /* 0x000fc60007ffe0ff */
[----:B------:R0:W-:Y:S04]  /*0ff0*/  @!P1 STS [R4], RZ ;  /* 0x000000ff04009388 */ /* 0x0001e80000000800 */
[----:B------:R0:W-:Y:S02]  /*1000*/  @!P1 STS [R4+0x100], RZ ;  /* 0x000100ff04009388 */ /* 0x0001e40000000800 */
.L_x_16:
[----:B------:R-:W-:-:S05]  /*1010*/  @!P0 LEA R2, R3, R2, 0x8 ;  /* 0x0000000203028211 */ /* 0x000fca00078e40ff */
[----:B------:R0:W-:Y:S02]  /*1020*/  @!P0 STS [R2], RZ ;  /* 0x000000ff02008388 */ /* 0x0001e40000000800 */
.L_x_0:
[----:B------:R-:W5:Y:S01]  /*1030*/  LDCU UR14, c[0x0][0x3ac] ;  /* 0x00007580ff0e77ac */ /* 0x000f620008000800 */
[----:B0-----:R-:W-:Y:S01]  /*1040*/  MOV R4, 0xff7fffff ;  /* 0xff7fffff00047802 */ /* 0x001fe20000000f00 */
[----:B------:R0:W-:Y:S01]  /*1050*/  STL.128 [R1+0x40], RZ ;  /* 0x000040ff01007387 */ /* 0x0001e20000100c00 */
[----:B----4-:R-:W-:Y:S02]  /*1060*/  MOV R5, 0xff7fffff ;  /* 0xff7fffff00057802 */ /* 0x010fe40000000f00 */
[----:B--2---:R-:W-:Y:S01]  /*1070*/  MOV R6, 0xff7fffff ;  /* 0xff7fffff00067802 */ /* 0x004fe20000000f00 */
[----:B------:R0:W-:Y:S01]  /*1080*/  STL.128 [R1+0x50], RZ ;  /* 0x000050ff01007387 */ /* 0x0001e20000100c00 */
[----:B------:R-:W-:-:S03]  /*1090*/  MOV R7, 0xff7fffff ;  /* 0xff7fffff00077802 */ /* 0x000fc60000000f00 */
[----:B------:R0:W-:Y:S04]  /*10a0*/  STL.128 [R1+0x60], RZ ;  /* 0x000060ff01007387 */ /* 0x0001e80000100c00 */
[----:B------:R0:W-:Y:S04]  /*10b0*/  STL.128 [R1], R4 ;  /* 0x0000000401007387 */ /* 0x0001e80000100c00 */
[----:B------:R0:W-:Y:S01]  /*10c0*/  STL.128 [R1+0x10], R4 ;  /* 0x0000100401007387 */ /* 0x0001e20000100c00 */
[----:B-----5:R-:W-:-:S03]  /*10d0*/  UISETP.GE.AND UP0, UPT, UR14, 0x1, UPT ;  /* 0x000000010e00788c */ /* 0x020fc6000bf06270 */
[----:B------:R0:W-:Y:S04]  /*10e0*/  STL.128 [R1+0x20], R4 ;  /* 0x0000200401007387 */ /* 0x0001e80000100c00 */
[----:B------:R0:W-:Y:S04]  /*10f0*/  STL.128 [R1+0x30], R4 ;  /* 0x0000300401007387 */ /* 0x0001e80000100c00 */
[----:B------:R0:W-:Y:S01]  /*1100*/  STL.128 [R1+0x70], RZ ;  /* 0x000070ff01007387 */ /* 0x0001e20000100c00 */
[----:B------:R-:W-:Y:S06]  /*1110*/  BAR.SYNC.DEFER_BLOCKING 0x0 ;  /* 0x0000000000007b1d */ /* 0x000fec0000010000 */
[----:B------:R-:W-:Y:S05]  /*1120*/  BRA.U !UP0, `(.L_x_17) ;  /* 0x0000003108547547 */ /* 0x000fea000b800000 */
[----:B------:R-:W-:-:S05]  /*1130*/  UMOV UR4, URZ ;  /* 0x000000ff00047c82 */ /* 0x000fca0008000000 */
.L_x_46:
[----:B--2---:R-:W2:Y:S01]  /*1140*/  LDCU UR8, c[0x0][0x3ac] ;  /* 0x00007580ff0877ac */ /* 0x004ea20008000800 */
[----:B------:R-:W-:-:S04]  /*1150*/  ULEA UR5, UR4, 0x40, 0x6 ;  /* 0x0000004004057891 */ /* 0x000fc8000f8e30ff */
[----:B--2---:R-:W-:-:S04]  /*1160*/  UISETP.LT.AND UP0, UPT, UR5, UR8, UPT ;  /* 0x000000080500728c */ /* 0x004fc8000bf01270 */
[----:B------:R-:W-:Y:S02]  /*1170*/  USEL UR8, UR5, UR8, UP0 ;  /* 0x0000000805087287 */ /* 0x000fe40008000000 */
[----:B------:R-:W-:-:S09]  /*1180*/  UISETP.GE.AND UP0, UPT, UR16, 0x1, UPT ;  /* 0x000000011000788c */ /* 0x000fd2000bf06270 */
[----:B0-----:R-:W-:Y:S05]  /*1190*/  BRA.U !UP0, `(.L_x_18) ;  /* 0x0000000d08e87547 */ /* 0x001fea000b800000 */
[----:B------:R-:W-:-:S06]  /*11a0*/  UIMAD UR5, UR4, -0x40, UR8 ;  /* 0xffffffc0040578a4 */ /* 0x000fcc000f8e0208 */
[----:B------:R-:W-:Y:S01]  /*11b0*/  ISETP.GE.AND P1, PT, R0, UR5, PT ;  /* 0x0000000500007c0c */ /* 0x000fe2000bf26270 */
[----:B------:R-:W-:-:S12]  /*11c0*/  UMOV UR5, URZ ;  /* 0x000000ff00057c82 */ /* 0x000fd80008000000 */
.L_x_22:
[----:B------:R-:W2:Y:S01]  /*11d0*/  LDCU UR11, c[0x0][0x3a0] ;  /* 0x00007400ff0b77ac */ /* 0x000ea20008000800 */
[----:B------:R-:W-:Y:S04]  /*11e0*/  BSSY.RECONVERGENT B0, `(.L_x_19) ;  /* 0x00000f0000007945 */ /* 0x000fe80003800200 */
[----:B------:R-:W-:Y:S05]  /*11f0*/  @P1 BRA `(.L_x_20) ;  /* 0x0000000c00b81947 */ /* 0x000fea0003800000 */
[----:B------:R-:W4:Y:S01]  /*1200*/  S2UR UR10, SR_CgaCtaId ;  /* 0x00000000000a79c3 */ /* 0x000f220000008800 */
[----:B------:R-:W5:Y:S01]  /*1210*/  S2R R0, SR_TID.X ;  /* 0x0000000000007919 */ /* 0x000f620000002100 */
[----:B------:R-:W-:Y:S01]  /*1220*/  UMOV UR9, 0x400 ;  /* 0x0000040000097882 */ /* 0x000fe20000000000 */
[----:B------:R-:W-:-:S05]  /*1230*/  MOV R69, UR4 ;  /* 0x0000000400457c02 */ /* 0x000fca0008000f00 */
[----:B------:R-:W1:Y:S08]  /*1240*/  S2UR UR14, SR_CTAID.Z ;  /* 0x00000000000e79c3 */ /* 0x000e700000002700 */
[----:B------:R-:W1:Y:S08]  /*1250*/  LDC.64 R2, c[0x0][0x3a8] ;  /* 0x0000ea00ff027b82 */ /* 0x000e700000000a00 */
[----:B------:R-:W3:Y:S01]  /*1260*/  S2UR UR18, SR_CTAID.Y ;  /* 0x00000000001279c3 */ /* 0x000ee20000002600 */
[----:B----4-:R-:W-:-:S04]  /*1270*/  ULEA UR6, UR10, UR9, 0x18 ;  /* 0x000000090a067291 */ /* 0x010fc8000f8ec0ff */
[----:B------:R-:W-:Y:S01]  /*1280*/  ULEA UR6, UR5, UR6, 0x8 ;  /* 0x0000000605067291 */ /* 0x000fe2000f8e40ff */
[----:B-----5:R-:W-:-:S08]  /*1290*/  MOV R70, R0 ;  /* 0x0000000000467202 */ /* 0x020fd00000000f00 */
[----:B0-----:R-:W0:Y:S01]  /*12a0*/  LDS.128 R4, [UR6] ;  /* 0x00000006ff047984 */ /* 0x001e220008000c00 */
[----:B-1----:R-:W-:-:S03]  /*12b0*/  IMAD R2, R2, UR14, RZ ;  /* 0x0000000e02027c24 */ /* 0x002fc6000f8e02ff */
[----:B------:R-:W1:Y:S01]  /*12c0*/  LDS.128 R64, [UR6+0x10] ;  /* 0x00001006ff407984 */ /* 0x000e620008000c00 */
[----:B------:R-:W-:-:S03]  /*12d0*/  IMAD R2, R2, R3, R0 ;  /* 0x0000000302027224 */ /* 0x000fc600078e0200 */
[----:B------:R-:W4:Y:S02]  /*12e0*/  LDS.128 R60, [UR6+0x20] ;  /* 0x00002006ff3c7984 */ /* 0x000f240008000c00 */
[----:B------:R-:W-:Y:S02]  /*12f0*/  LEA R2, R69, R2, 0x6 ;  /* 0x0000000245027211 */ /* 0x000fe400078e30ff */
[----:B------:R-:W0:Y:S04]  /*1300*/  LDS.128 R56, [UR6+0x30] ;  /* 0x00003006ff387984 */ /* 0x000e280008000c00 */
[----:B------:R-:W0:Y:S01]  /*1310*/  LDS.128 R52, [UR6+0x40] ;  /* 0x00004006ff347984 */ /* 0x000e220008000c00 */
[----:B---3--:R-:W-:Y:S01]  /*1320*/  IMAD R2, R3, UR18, R2 ;  /* 0x0000001203027c24 */ /* 0x008fe2000f8e0202 */
[----:B------:R-:W-:-:S02]  /*1330*/  MOV R3, UR5 ;  /* 0x0000000500037c02 */ /* 0x000fc40008000f00 */
[----:B------:R-:W3:Y:S02]  /*1340*/  LDS.128 R48, [UR6+0x50] ;  /* 0x00005006ff307984 */ /* 0x000ee40008000c00 */
[----:B------:R-:W-:Y:S02]  /*1350*/  SHF.L.U32 R69, R2, 0x6, RZ ;  /* 0x0000000602457819 */ /* 0x000fe400000006ff */
[----:B------:R-:W0:Y:S04]  /*1360*/  LDS.128 R44, [UR6+0x60] ;  /* 0x00006006ff2c7984 */ /* 0x000e280008000c00 */
        /* <DEDUP_REMOVED lines=8> */
[----:B------:R-:W0:Y:S01]  /*13f0*/  LDS.128 R8, [UR6+0xf0] ;  /* 0x0000f006ff087984 */ /* 0x000e220008000c00 */
[----:B------:R-:W-:-:S04]  /*1400*/  UIADD3 UR6, UPT, UPT, UR9, 0x1000, URZ ;  /* 0x0000100009067890 */ /* 0x000fc8000fffe0ff */
[----:B------:R-:W-:-:S06]  /*1410*/  ULEA UR6, UR10, UR6, 0x18 ;  /* 0x000000060a067291 */ /* 0x000fcc000f8ec0ff */
[----:B------:R-:W-:-:S04]  /*1420*/  LEA R68, R0, UR6, 0x2 ;  /* 0x0000000600447c11 */ /* 0x000fc8000f8e10ff */
[----:B-1-34-:R-:W-:-:S07]  /*1430*/  LEA R68, R3, R68, 0x8 ;  /* 0x0000004403447211 */ /* 0x01afce00078e40ff */
.L_x_21:
[----:B------:R-:W1:Y:S02]  /*1440*/  LDC.64 R2, c[0x0][0x388] ;  /* 0x0000e200ff027b82 */ /* 0x000e640000000a00 */
[----:B-1----:R-:W-:-:S05]  /*1450*/  IMAD.WIDE R2, R69, 0x2, R2 ;  /* 0x0000000245027825 */ /* 0x002fca00078e0202 */
[----:B------:R-:W3:Y:S04]  /*1460*/  LDG.E.U16.CONSTANT R74, desc[UR12][R2.64] ;  /* 0x0000000c024a7981 */ /* 0x000ee8000c1e9500 */
[----:B------:R-:W4:Y:S04]  /*1470*/  LDG.E.U16.CONSTANT R76, desc[UR12][R2.64+0x2] ;  /* 0x0000020c024c7981 */ /* 0x000f28000c1e9500 */
[----:B------:R-:W5:Y:S04]  /*1480*/  LDG.E.U16.CONSTANT R73, desc[UR12][R2.64+0x4] ;  /* 0x0000040c02497981 */ /* 0x000f68000c1e9500 */
[----:B------:R-:W2:Y:S04]  /*1490*/  LDG.E.U16.CONSTANT R72, desc[UR12][R2.64+0x6] ;  /* 0x0000060c02487981 */ /* 0x000ea8000c1e9500 */
[----:B------:R-:W2:Y:S01]  /*14a0*/  LDG.E.U16.CONSTANT R71, desc[UR12][R2.64+0x8] ;  /* 0x0000080c02477981 */ /* 0x000ea2000c1e9500 */
[----:B---3--:R-:W-:-:S02]  /*14b0*/  HADD2.F32 R75, -RZ, R74.H0_H0 ;  /* 0x2000004aff4b7230 */ /* 0x008fc40000004100 */
[----:B----4-:R-:W-:-:S03]  /*14c0*/  HADD2.F32 R76, -RZ, R76.H0_H0 ;  /* 0x2000004cff4c7230 */ /* 0x010fc60000004100 */
[----:B0-----:R-:W-:Y:S01]  /*14d0*/  FFMA R74, R4, R75, RZ ;  /* 0x0000004b044a7223 */ /* 0x001fe200000000ff */
[----:B-----5:R-:W-:-:S03]  /*14e0*/  HADD2.F32 R73, -RZ, R73.H0_H0 ;  /* 0x20000049ff497230 */ /* 0x020fc60000004100 */
[----:B------:R-:W-:Y:S01]  /*14f0*/  FFMA R75, R5, R76, R74 ;  /* 0x0000004c054b7223 */ /* 0x000fe2000000004a */
[----:B--2---:R-:W-:-:S03]  /*1500*/  HADD2.F32 R72, -RZ, R72.H0_H0 ;  /* 0x20000048ff487230 */ /* 0x004fc60000004100 */
[----:B------:R-:W-:Y:S02]  /*1510*/  FFMA R74, R6, R73, R75 ;  /* 0x00000049064a7223 */ /* 0x000fe4000000004b */
[----:B------:R-:W2:Y:S01]  /*1520*/  LDG.E.U16.CONSTANT R75, desc[UR12][R2.64+0xa] ;  /* 0x00000a0c024b7981 */ /* 0x000ea2000c1e9500 */
[----:B------:R-:W-:Y:S02]  /*1530*/  HADD2.F32 R71, -RZ, R71.H0_H0 ;  /* 0x20000047ff477230 */ /* 0x000fe40000004100 */
[----:B------:R-:W-:Y:S02]  /*1540*/  FFMA R73, R7, R72, R74 ;  /* 0x0000004807497223 */ /* 0x000fe4000000004a */
[----:B------:R-:W3:Y:S02]  /*1550*/  LDG.E.U16.CONSTANT R72, desc[UR12][R2.64+0xe] ;  /* 0x00000e0c02487981 */ /* 0x000ee4000c1e9500 */
[----:B------:R-:W-:Y:S02]  /*1560*/  FFMA R74, R64, R71, R73 ;  /* 0x00000047404a7223 */ /* 0x000fe40000000049 */
[----:B------:R-:W4:Y:S04]  /*1570*/  LDG.E.U16.CONSTANT R73, desc[UR12][R2.64+0xc] ;  /* 0x00000c0c02497981 */ /* 0x000f28000c1e9500 */
[----:B------:R-:W5:Y:S01]  /*1580*/  LDG.E.U16.CONSTANT R71, desc[UR12][R2.64+0x10] ;  /* 0x0000100c02477981 */ /* 0x000f62000c1e9500 */
[----:B--2---:R-:W-:-:S05]  /*1590*/  HADD2.F32 R75, -RZ, R75.H0_H0 ;  /* 0x2000004bff4b7230 */ /* 0x004fca0000004100 */
[----:B------:R-:W-:Y:S01]  /*15a0*/  FFMA R75, R65, R75, R74 ;  /* 0x0000004b414b7223 */ /* 0x000fe2000000004a */
[----:B----4-:R-:W-:Y:S02]  /*15b0*/  HADD2.F32 R73, -RZ, R73.H0_H0 ;  /* 0x20000049ff497230 */ /* 0x010fe40000004100 */
[----:B---3--:R-:W-:-:S03]  /*15c0*/  HADD2.F32 R72, -RZ, R72.H0_H0 ;  /* 0x20000048ff487230 */ /* 0x008fc60000004100 */
[----:B------:R-:W-:Y:S01]  /*15d0*/  FFMA R74, R66, R73, R75 ;  /* 0x00000049424a7223 */ /* 0x000fe2000000004b */
[----:B-----5:R-:W-:Y:S01]  /*15e0*/  HADD2.F32 R71, -RZ, R71.H0_H0 ;  /* 0x20000047ff477230 */ /* 0x020fe20000004100 */
[----:B------:R-:W2:Y:S02]  /*15f0*/  LDG.E.U16.CONSTANT R75, desc[UR12][R2.64+0x12] ;  /* 0x0000120c024b7981 */ /* 0x000ea4000c1e9500 */
        /* <DEDUP_REMOVED lines=159> */
[----:B------:R-:W4:Y:S01]  /*1ff0*/  LDG.E.U16.CONSTANT R73, desc[UR12][R2.64+0x7c] ;  /* 0x00007c0c02497981 */ /* 0x000f22000c1e9500 */
[----:B------:R-:W-:Y:S01]  /*2000*/  UIMAD UR6, UR4, -0x40, UR8 ;  /* 0xffffffc0040678a4 */ /* 0x000fe2000f8e0208 */
[----:B------:R-:W-:-:S05]  /*2010*/  IADD3 R70, PT, PT, R70, 0x80, RZ ;  /* 0x0000008046467810 */ /* 0x000fca0007ffe0ff */
[----:B------:R-:W-:Y:S02]  /*2020*/  ISETP.GE.AND P0, PT, R70, UR6, PT ;  /* 0x0000000646007c0c */ /* 0x000fe4000bf06270 */
[----:B------:R-:W-:Y:S01]  /*2030*/  IADD3 R69, PT, PT, R69, 0x2000, RZ ;  /* 0x0000200045457810 */ /* 0x000fe20007ffe0ff */
[----:B---3--:R-:W-:Y:S02]  /*2040*/  HADD2.F32 R74, -RZ, R74.H0_H0 ;  /* 0x2000004aff4a7230 */ /* 0x008fe40000004100 */
[----:B----4-:R-:W-:-:S03]  /*2050*/  HADD2.F32 R73, -RZ, R73.H0_H0 ;  /* 0x20000049ff497230 */ /* 0x010fc60000004100 */
[----:B------:R-:W-:Y:S01]  /*2060*/  FFMA R71, R9, R74, R72 ;  /* 0x0000004a09477223 */ /* 0x000fe20000000048 */
[----:B--2---:R-:W-:-:S03]  /*2070*/  HADD2.F32 R75, -RZ, R75.H0_H0 ;  /* 0x2000004bff4b7230 */ /* 0x004fc60000004100 */
[----:B------:R-:W-:-:S04]  /*2080*/  FFMA R72, R10, R73, R71 ;  /* 0x000000490a487223 */ /* 0x000fc80000000047 */
[----:B------:R-:W-:-:S04]  /*2090*/  FFMA R72, R11, R75, R72 ;  /* 0x0000004b0b487223 */ /* 0x000fc80000000048 */
[----:B------:R-:W-:-:S05]  /*20a0*/  FMUL R71, R72, UR11 ;  /* 0x0000000b48477c20 */ /* 0x000fca0008400000 */
[----:B------:R0:W-:Y:S02]  /*20b0*/  STS [R68], R71 ;  /* 0x0000004744007388 */ /* 0x0001e40000000800 */
[----:B0-----:R-:W-:Y:S01]  /*20c0*/  IADD3 R68, PT, PT, R68, 0x200, RZ ;  /* 0x0000020044447810 */ /* 0x001fe20007ffe0ff */
[----:B------:R-:W-:Y:S06]  /*20d0*/  @!P0 BRA `(.L_x_21) ;  /* 0xfffffff000d88947 */ /* 0x000fec000383ffff */
.L_x_20:
[----:B--2---:R-:W-:Y:S05]  /*20e0*/  BSYNC.RECONVERGENT B0 ;  /* 0x0000000000007941 */ /* 0x004fea0003800200 */
.L_x_19:
[----:B------:R-:W2:Y:S01]  /*20f0*/  S2UR UR6, SR_CTAID.X ;  /* 0x00000000000679c3 */ /* 0x000ea20000002500 */
[----:B------:R-:W-:Y:S02]  /*2100*/  UIADD3 UR5, UPT, UPT, UR5, 0x1, URZ ;  /* 0x0000000105057890 */ /* 0x000fe4000fffe0ff */
[----:B--2---:R-:W-:-:S04]  /*2110*/  UIMAD UR6, UR6, -0x10, UR15 ;  /* 0xfffffff0060678a4 */ /* 0x004fc8000f8e020f */
[----:B------:R-:W-:-:S09]  /*2120*/  UISETP.NE.AND UP0, UPT, UR5, UR6, UPT ;  /* 0x000000060500728c */ /* 0x000fd2000bf05270 */
[----:B------:R-:W-:Y:S05]  /*2130*/  BRA.U UP0, `(.L_x_22) ;  /* 0xfffffff100247547 */ /* 0x000fea000b83ffff */
.L_x_18:
[----:B------:R-:W2:Y:S08]  /*2140*/  S2UR UR5, SR_CTAID.X ;  /* 0x00000000000579c3 */ /* 0x000eb00000002500 */
[----:B------:R-:W-:Y:S01]  /*2150*/  BAR.SYNC.DEFER_BLOCKING 0x0 ;  /* 0x0000000000007b1d */ /* 0x000fe20000010000 */
[----:B--2---:R-:W-:-:S04]  /*2160*/  UIMAD UR11, UR5, -0x10, UR15 ;  /* 0xfffffff0050b78a4 */ /* 0x004fc8000f8e020f */
[----:B------:R-:W-:-:S09]  /*2170*/  UISETP.GE.AND UP0, UPT, UR11, 0x1, UPT ;  /* 0x000000010b00788c */ /* 0x000fd2000bf06270 */
[----:B------:R-:W-:Y:S05]  /*2180*/  BRA.U !UP0, `(.L_x_23) ;  /* 0x0000002108247547 */ /* 0x000fea000b800000 */
[----:B------:R-:W2:Y:S01]  /*2190*/  S2R R0, SR_TID.X ;  /* 0x0000000000007919 */ /* 0x000ea20000002100 */
[----:B------:R-:W-:Y:S01]  /*21a0*/  USHF.L.U32 UR5, UR4, 0x6, URZ ;  /* 0x0000000604057899 */ /* 0x000fe200080006ff */
[----:B------:R-:W4:Y:S01]  /*21b0*/  S2UR UR10, SR_CTAID.Z ;  /* 0x00000000000a79c3 */ /* 0x000f220000002700 */
[----:B------:R-:W-:Y:S02]  /*21c0*/  ULOP3.LUT UR19, UR8, 0x7, URZ, 0xc0, !UPT ;  /* 0x0000000708137892 */ /* 0x000fe4000f8ec0ff */
[----:B------:R-:W-:Y:S02]  /*21d0*/  UIADD3 UR20, UPT, UPT, UR8, -UR5, URZ ;  /* 0x8000000508147290 */ /* 0x000fe4000fffe0ff */
[----:B------:R-:W-:Y:S01]  /*21e0*/  MOV R3, UR5 ;  /* 0x0000000500037c02 */ /* 0x000fe20008000f00 */
[----:B------:R-:W-:Y:S02]  /*21f0*/  UIADD3 UR9, UPT, UPT, UR19, -0x1, URZ ;  /* 0xffffffff13097890 */ /* 0x000fe4000fffe0ff */
[----:B0-----:R-:W4:Y:S01]  /*2200*/  LDC.64 R4, c[0x0][0x3a8] ;  /* 0x0000ea00ff047b82 */ /* 0x001f220000000a00 */
[----:B------:R-:W-:-:S02]  /*2210*/  UIADD3 UR6, UPT, UPT, UR20, -0x1, URZ ;  /* 0xffffffff14067890 */ /* 0x000fc4000fffe0ff */
[----:B------:R-:W-:Y:S02]  /*2220*/  UISETP.GE.U32.AND UP0, UPT, UR9, 0x3, UPT ;  /* 0x000000030900788c */ /* 0x000fe4000bf06070 */
[----:B------:R-:W-:Y:S02]  /*2230*/  ULOP3.LUT UR21, UR8, 0x3, URZ, 0xc0, !UPT ;  /* 0x0000000308157892 */ /* 0x000fe4000f8ec0ff */
[----:B------:R-:W-:Y:S02]  /*2240*/  UIADD3 UR9, UPT, UPT, -UR19, UR20, URZ ;  /* 0x0000001413097290 */ /* 0x000fe4000fffe1ff */
[----:B------:R-:W-:Y:S01]  /*2250*/  UISETP.GE.U32.AND UP1, UPT, UR6, 0x7, UPT ;  /* 0x000000070600788c */ /* 0x000fe2000bf26070 */
[----:B--2---:R-:W-:Y:S01]  /*2260*/  LOP3.LUT R2, RZ, R0, RZ, 0x33, !PT ;  /* 0x00000000ff027212 */ /* 0x004fe200078e33ff */
[----:B----4-:R-:W-:-:S03]  /*2270*/  IMAD R4, R4, UR10, RZ ;  /* 0x0000000a04047c24 */ /* 0x010fc6000f8e02ff */
[----:B------:R-:W-:-:S04]  /*2280*/  IADD3 R2, PT, PT, R2, UR8, -R3 ;  /* 0x0000000802027c10 */ /* 0x000fc8000fffe803 */
[----:B------:R-:W-:-:S04]  /*2290*/  LEA.HI R13, R2, 0x1, RZ, 0x19 ;  /* 0x00000001020d7811 */ /* 0x000fc800078fc8ff */
[C---:B------:R-:W-:Y:S02]  /*22a0*/  LOP3.LUT R32, R13.reuse, 0x7, RZ, 0xc0, !PT ;  /* 0x000000070d207812 */ /* 0x040fe400078ec0ff */
[C---:B------:R-:W-:Y:S02]  /*22b0*/  LOP3.LUT R33, R13.reuse, 0xf, RZ, 0xc0, !PT ;  /* 0x0000000f0d217812 */ /* 0x040fe400078ec0ff */
[----:B------:R-:W-:Y:S02]  /*22c0*/  IADD3 R3, PT, PT, R32, -0x1, RZ ;  /* 0xffffffff20037810 */ /* 0x000fe40007ffe0ff */
[----:B------:R-:W-:Y:S02]  /*22d0*/  LOP3.LUT R12, R13, 0x3fffff0, RZ, 0xc0, !PT ;  /* 0x03fffff00d0c7812 */ /* 0x000fe400078ec0ff */
[----:B------:R-:W-:Y:S02]  /*22e0*/  ISETP.GE.U32.AND P0, PT, R3, 0x3, PT ;  /* 0x000000030300780c */ /* 0x000fe40003f06070 */
[----:B------:R-:W-:-:S02]  /*22f0*/  IADD3 R3, PT, PT, R33, -0x1, RZ ;  /* 0xffffffff21037810 */ /* 0x000fc40007ffe0ff */
[C---:B------:R-:W-:Y:S02]  /*2300*/  LOP3.LUT R34, R13.reuse, 0x3, RZ, 0xc0, !PT ;  /* 0x000000030d227812 */ /* 0x040fe400078ec0ff */
[----:B------:R-:W-:Y:S02]  /*2310*/  LOP3.LUT R13, R13, 0x3fffffc, RZ, 0xc0, !PT ;  /* 0x03fffffc0d0d7812 */ /* 0x000fe400078ec0ff */
[----:B------:R-:W-:Y:S01]  /*2320*/  ISETP.GE.U32.AND P1, PT, R3, 0x7, PT ;  /* 0x000000070300780c */ /* 0x000fe20003f26070 */
[----:B------:R-:W-:Y:S01]  /*2330*/  IMAD R3, R4, R5, UR5 ;  /* 0x0000000504037e24 */ /* 0x000fe2000f8e0205 */
[----:B------:R-:W-:-:S11]  /*2340*/  UMOV UR5, URZ ;  /* 0x000000ff00057c82 */ /* 0x000fd60008000000 */
.L_x_45:
[----:B------:R-:W-:-:S09]  /*2350*/  ULEA UR18, UR5, UR17, 0x2 ;  /* 0x0000001105127291 */ /* 0x000fd2000f8e10ff */
[----:B--2---:R-:W2:Y:S01]  /*2360*/  LDL R26, [UR18] ;  /* 0x00000012ff1a7983 */ /* 0x004ea20008100800 */
[----:B0-----:R-:W0:Y:S01]  /*2370*/  S2UR UR14, SR_CgaCtaId ;  /* 0x00000000000e79c3 */ /* 0x001e220000008800 */
[----:B------:R-:W-:Y:S01]  /*2380*/  UMOV UR6, 0x400 ;  /* 0x0000040000067882 */ /* 0x000fe20000000000 */
[----:B------:R-:W-:Y:S01]  /*2390*/  ISETP.GE.AND P2, PT, R0, UR20, PT ;  /* 0x0000001400007c0c */ /* 0x000fe2000bf46270 */
[----:B------:R-:W-:Y:S01]  /*23a0*/  UIADD3 UR10, UPT, UPT, UR6, 0x1000, URZ ;  /* 0x00001000060a7890 */ /* 0x000fe2000fffe0ff */
[----:B------:R-:W-:Y:S01]  /*23b0*/  MOV R27, UR5 ;  /* 0x00000005001b7c02 */ /* 0x000fe20008000f00 */
[----:B------:R-:W-:Y:S02]  /*23c0*/  BSSY.RECONVERGENT B0, `(.L_x_24) ;  /* 0x0000056000007945 */ /* 0x000fe40003800200 */
[----:B0-----:R-:W-:-:S04]  /*23d0*/  ULEA UR10, UR14, UR10, 0x18 ;  /* 0x0000000a0e0a7291 */ /* 0x001fc8000f8ec0ff */
[----:B------:R-:W-:Y:S02]  /*23e0*/  ULEA UR10, UR5, UR10, 0x8 ;  /* 0x0000000a050a7291 */ /* 0x000fe4000f8e40ff */
[----:B------:R-:W-:-:S04]  /*23f0*/  UIADD3 UR5, UPT, UPT, UR5, 0x1, URZ ;  /* 0x0000000105057890 */ /* 0x000fc8000fffe0ff */
[----:B------:R-:W-:Y:S01]  /*2400*/  UISETP.NE.AND UP2, UPT, UR5, UR11, UPT ;  /* 0x0000000b0500728c */ /* 0x000fe2000bf45270 */
[----:B--2---:R-:W-:Y:S01]  /*2410*/  MOV R5, R26 ;  /* 0x0000001a00057202 */ /* 0x004fe20000000f00 */
[----:B------:R-:W-:Y:S09]  /*2420*/  @P2 BRA `(.L_x_25) ;  /* 0x00000004003c2947 */ /* 0x000ff20003800000 */
[----:B------:R-:W-:Y:S01]  /*2430*/  ISETP.GE.U32.AND P2, PT, R2, 0x780, PT ;  /* 0x000007800200780c */ /* 0x000fe20003f46070 */
[----:B------:R-:W-:Y:S01]  /*2440*/  BSSY.RECONVERGENT B1, `(.L_x_26) ;  /* 0x0000025000017945 */ /* 0x000fe20003800200 */
[----:B------:R-:W-:Y:S02]  /*2450*/  ISETP.NE.AND P3, PT, R33, RZ, PT ;  /* 0x000000ff2100720c */ /* 0x000fe40003f65270 */
[----:B------:R-:W-:Y:S02]  /*2460*/  MOV R4, R0 ;  /* 0x0000000000047202 */ /* 0x000fe40000000f00 */
[----:B------:R-:W-:-:S07]  /*2470*/  MOV R5, R26 ;  /* 0x0000001a00057202 */ /* 0x000fce0000000f00 */
[----:B------:R-:W-:Y:S05]  /*2480*/  @!P2 BRA `(.L_x_27) ;  /* 0x000000000080a947 */ /* 0x000fea0003800000 */
[----:B------:R-:W-:Y:S01]  /*2490*/  HFMA2 R7, -RZ, RZ, 0, 0 ;  /* 0x00000000ff077431 */ /* 0x000fe200000001ff */
[----:B------:R-:W-:Y:S02]  /*24a0*/  MOV R4, R0 ;  /* 0x0000000000047202 */ /* 0x000fe40000000f00 */
[----:B------:R-:W-:-:S07]  /*24b0*/  MOV R5, R26 ;  /* 0x0000001a00057202 */ /* 0x000fce0000000f00 */
.L_x_28:
[C---:B------:R-:W-:Y:S02]  /*24c0*/  LEA R6, R4.reuse, UR10, 0x2 ;  /* 0x0000000a04067c11 */ /* 0x040fe4000f8e10ff */
[----:B------:R-:W-:Y:S02]  /*24d0*/  IADD3 R7, PT, PT, R7, 0x10, RZ ;  /* 0x0000001007077810 */ /* 0x000fe40007ffe0ff */
[----:B------:R-:W-:Y:S01]  /*24e0*/  IADD3 R4, PT, PT, R4, 0x800, RZ ;  /* 0x0000080004047810 */ /* 0x000fe20007ffe0ff */
[----:B---3--:R-:W-:Y:S01]  /*24f0*/  LDS R8, [R6] ;  /* 0x0000000006087984 */ /* 0x008fe20000000800 */
[----:B------:R-:W-:-:S03]  /*2500*/  ISETP.NE.AND P2, PT, R7, R12, PT ;  /* 0x0000000c0700720c */ /* 0x000fc60003f45270 */
[----:B------:R-:W0:Y:S04]  /*2510*/  LDS R9, [R6+0x200] ;  /* 0x0002000006097984 */ /* 0x000e280000000800 */
[----:B-1----:R-:W-:Y:S04]  /*2520*/  LDS R11, [R6+0x400] ;  /* 0x00040000060b7984 */ /* 0x002fe80000000800 */
[----:B------:R-:W1:Y:S04]  /*2530*/  LDS R10, [R6+0x600] ;  /* 0x00060000060a7984 */ /* 0x000e680000000800 */
[----:B------:R-:W-:Y:S04]  /*2540*/  LDS R15, [R6+0x800] ;  /* 0x00080000060f7984 */ /* 0x000fe80000000800 */
[----:B------:R-:W2:Y:S04]  /*2550*/  LDS R14, [R6+0xa00] ;  /* 0x000a0000060e7984 */ /* 0x000ea80000000800 */
[----:B------:R-:W-:Y:S04]  /*2560*/  LDS R17, [R6+0xc00] ;  /* 0x000c000006117984 */ /* 0x000fe80000000800 */
[----:B------:R-:W3:Y:S04]  /*2570*/  LDS R16, [R6+0xe00] ;  /* 0x000e000006107984 */ /* 0x000ee80000000800 */
[----:B------:R-:W-:Y:S04]  /*2580*/  LDS R19, [R6+0x1000] ;  /* 0x0010000006137984 */ /* 0x000fe80000000800 */
[----:B------:R-:W4:Y:S04]  /*2590*/  LDS R18, [R6+0x1200] ;  /* 0x0012000006127984 */ /* 0x000f280000000800 */
[----:B------:R-:W-:Y:S04]  /*25a0*/  LDS R21, [R6+0x1400] ;  /* 0x0014000006157984 */ /* 0x000fe80000000800 */
[----:B------:R-:W5:Y:S01]  /*25b0*/  LDS R20, [R6+0x1600] ;  /* 0x0016000006147984 */ /* 0x000f620000000800 */
[----:B0-----:R-:W-:-:S03]  /*25c0*/  FMNMX3 R8, R5, R8, R9, !PT ;  /* 0x0000000805087276 */ /* 0x001fc60007800009 */
[----:B------:R-:W-:Y:S04]  /*25d0*/  LDS R23, [R6+0x1800] ;  /* 0x0018000006177984 */ /* 0x000fe80000000800 */
[----:B------:R-:W0:Y:S01]  /*25e0*/  LDS R22, [R6+0x1a00] ;  /* 0x001a000006167984 */ /* 0x000e220000000800 */
[----:B-1----:R-:W-:-:S03]  /*25f0*/  FMNMX3 R8, R8, R11, R10, !PT ;  /* 0x0000000b08087276 */ /* 0x002fc6000780000a */
[----:B------:R-:W-:Y:S04]  /*2600*/  LDS R25, [R6+0x1c00] ;  /* 0x001c000006197984 */ /* 0x000fe80000000800 */
[----:B------:R-:W1:Y:S01]  /*2610*/  LDS R24, [R6+0x1e00] ;  /* 0x001e000006187984 */ /* 0x000e620000000800 */
[----:B--2---:R-:W-:-:S04]  /*2620*/  FMNMX3 R8, R8, R15, R14, !PT ;  /* 0x0000000f08087276 */ /* 0x004fc8000780000e */
[----:B---3--:R-:W-:-:S04]  /*2630*/  FMNMX3 R8, R8, R17, R16, !PT ;  /* 0x0000001108087276 */ /* 0x008fc80007800010 */
[----:B----4-:R-:W-:-:S04]  /*2640*/  FMNMX3 R8, R8, R19, R18, !PT ;  /* 0x0000001308087276 */ /* 0x010fc80007800012 */
[----:B-----5:R-:W-:-:S04]  /*2650*/  FMNMX3 R8, R8, R21, R20, !PT ;  /* 0x0000001508087276 */ /* 0x020fc80007800014 */
[----:B0-----:R-:W-:-:S04]  /*2660*/  FMNMX3 R8, R8, R23, R22, !PT ;  /* 0x0000001708087276 */ /* 0x001fc80007800016 */
[----:B-1----:R-:W-:Y:S01]  /*2670*/  FMNMX3 R5, R8, R25, R24, !PT ;  /* 0x0000001908057276 */ /* 0x002fe20007800018 */
[----:B------:R-:W-:Y:S06]  /*2680*/  @P2 BRA `(.L_x_28) ;  /* 0xfffffffc008c2947 */ /* 0x000fec000383ffff */
.L_x_27:
[----:B------:R-:W-:Y:S05]  /*2690*/  BSYNC.RECONVERGENT B1 ;  /* 0x0000000000017941 */ /* 0x000fea0003800200 */
.L_x_26:
[----:B------:R-:W-:Y:S05]  /*26a0*/  @!P3 BRA `(.L_x_25) ;  /* 0x00000000009cb947 */ /* 0x000fea0003800000 */
[----:B------:R-:W-:Y:S01]  /*26b0*/  BSSY.RECONVERGENT B1, `(.L_x_29) ;  /* 0x0000011000017945 */ /* 0x000fe20003800200 */
[----:B------:R-:W-:-:S03]  /*26c0*/  ISETP.NE.AND P2, PT, R32, RZ, PT ;  /* 0x000000ff2000720c */ /* 0x000fc60003f45270 */
[----:B------:R-:W-:Y:S10]  /*26d0*/  @!P1 BRA `(.L_x_30) ;  /* 0x0000000000389947 */ /* 0x000ff40003800000 */
[C---:B------:R-:W-:Y:S02]  /*26e0*/  LEA R6, R4.reuse, UR10, 0x2 ;  /* 0x0000000a04067c11 */ /* 0x040fe4000f8e10ff */
[----:B------:R-:W-:-:S03]  /*26f0*/  IADD3 R4, PT, PT, R4, 0x400, RZ ;  /* 0x0000040004047810 */ /* 0x000fc60007ffe0ff */
[----:B---3--:R-:W-:Y:S04]  /*2700*/  LDS R8, [R6] ;  /* 0x0000000006087984 */ /* 0x008fe80000000800 */
[----:B------:R-:W0:Y:S04]  /*2710*/  LDS R7, [R6+0x200] ;  /* 0x0002000006077984 */ /* 0x000e280000000800 */
[----:B-1----:R-:W-:Y:S04]  /*2720*/  LDS R10, [R6+0x400] ;  /* 0x00040000060a7984 */ /* 0x002fe80000000800 */
[----:B------:R-:W1:Y:S04]  /*2730*/  LDS R9, [R6+0x600] ;  /* 0x0006000006097984 */ /* 0x000e680000000800 */
[----:B------:R-:W-:Y:S04]  /*2740*/  LDS R14, [R6+0x800] ;  /* 0x00080000060e7984 */ /* 0x000fe80000000800 */
[----:B------:R-:W2:Y:S04]  /*2750*/  LDS R11, [R6+0xa00] ;  /* 0x000a0000060b7984 */ /* 0x000ea80000000800 */
[----:B------:R-:W-:Y:S04]  /*2760*/  LDS R16, [R6+0xc00] ;  /* 0x000c000006107984 */ /* 0x000fe80000000800 */
[----:B------:R-:W3:Y:S01]  /*2770*/  LDS R15, [R6+0xe00] ;  /* 0x000e0000060f7984 */ /* 0x000ee20000000800 */
[----:B0-----:R-:W-:-:S04]  /*2780*/  FMNMX3 R7, R5, R8, R7, !PT ;  /* 0x0000000805077276 */ /* 0x001fc80007800007 */
[----:B-1----:R-:W-:-:S04]  /*2790*/  FMNMX3 R7, R7, R10, R9, !PT ;  /* 0x0000000a07077276 */ /* 0x002fc80007800009 */
[----:B--2---:R-:W-:-:S04]  /*27a0*/  FMNMX3 R7, R7, R14, R11, !PT ;  /* 0x0000000e07077276 */ /* 0x004fc8000780000b */
[----:B---3--:R-:W-:-:S07]  /*27b0*/  FMNMX3 R5, R7, R16, R15, !PT ;  /* 0x0000001007057276 */ /* 0x008fce000780000f */
.L_x_30:
[----:B------:R-:W-:Y:S05]  /*27c0*/  BSYNC.RECONVERGENT B1 ;  /* 0x0000000000017941 */ /* 0x000fea0003800200 */
.L_x_29:
[----:B------:R-:W-:Y:S05]  /*27d0*/  @!P2 BRA `(.L_x_25) ;  /* 0x000000000050a947 */ /* 0x000fea0003800000 */
[----:B------:R-:W-:Y:S02]  /*27e0*/  @P0 LEA R6, R4, UR10, 0x2 ;  /* 0x0000000a04060c11 */ /* 0x000fe4000f8e10ff */
[----:B------:R-:W-:Y:S02]  /*27f0*/  ISETP.NE.AND P2, PT, R34, RZ, PT ;  /* 0x000000ff2200720c */ /* 0x000fe40003f45270 */
[----:B------:R-:W-:Y:S01]  /*2800*/  @P0 IADD3 R4, PT, PT, R4, 0x200, RZ ;  /* 0x0000020004040810 */ /* 0x000fe20007ffe0ff */
[----:B---3--:R-:W-:Y:S04]  /*2810*/  @P0 LDS R8, [R6] ;  /* 0x0000000006080984 */ /* 0x008fe80000000800 */
[----:B------:R-:W0:Y:S04]  /*2820*/  @P0 LDS R7, [R6+0x200] ;  /* 0x0002000006070984 */ /* 0x000e280000000800 */
[----:B-1----:R-:W-:Y:S04]  /*2830*/  @P0 LDS R10, [R6+0x400] ;  /* 0x00040000060a0984 */ /* 0x002fe80000000800 */
[----:B------:R-:W1:Y:S01]  /*2840*/  @P0 LDS R9, [R6+0x600] ;  /* 0x0006000006090984 */ /* 0x000e620000000800 */
[----:B0-----:R-:W-:-:S04]  /*2850*/  @P0 FMNMX3 R7, R5, R8, R7, !PT ;  /* 0x0000000805070276 */ /* 0x001fc80007800007 */
[----:B-1----:R-:W-:Y:S01]  /*2860*/  @P0 FMNMX3 R5, R7, R10, R9, !PT ;  /* 0x0000000a07050276 */ /* 0x002fe20007800009 */
[----:B------:R-:W-:Y:S06]  /*2870*/  @!P2 BRA `(.L_x_25) ;  /* 0x000000000028a947 */ /* 0x000fec0003800000 */
[----:B------:R-:W-:Y:S02]  /*2880*/  LEA R7, R4, UR10, 0x2 ;  /* 0x0000000a04077c11 */ /* 0x000fe4000f8e10ff */
[----:B------:R-:W-:-:S03]  /*2890*/  ISETP.NE.AND P2, PT, R34, 0x1, PT ;  /* 0x000000012200780c */ /* 0x000fc60003f45270 */
[----:B------:R-:W0:Y:S02]  /*28a0*/  LDS R4, [R7] ;  /* 0x0000000007047984 */ /* 0x000e240000000800 */
[----:B0-----:R-:W-:-:S08]  /*28b0*/  FMNMX R5, R5, R4, !PT ;  /* 0x0000000405057209 */ /* 0x001fd00007800000 */
[----:B------:R-:W-:Y:S05]  /*28c0*/  @!P2 BRA `(.L_x_25) ;  /* 0x000000000014a947 */ /* 0x000fea0003800000 */
[----:B------:R-:W-:Y:S01]  /*28d0*/  ISETP.NE.AND P2, PT, R34, 0x2, PT ;  /* 0x000000022200780c */ /* 0x000fe20003f45270 */
[----:B------:R-:W0:-:S12]  /*28e0*/  LDS R4, [R7+0x200] ;  /* 0x0002000007047984 */ /* 0x000e180000000800 */
[----:B------:R-:W1:Y:S01]  /*28f0*/  @P2 LDS R6, [R7+0x400] ;  /* 0x0004000007062984 */ /* 0x000e620000000800 */
[----:B0-----:R-:W-:-:S04]  /*2900*/  FMNMX R5, R5, R4, !PT ;  /* 0x0000000405057209 */ /* 0x001fc80007800000 */
[----:B-1----:R-:W-:-:S07]  /*2910*/  @P2 FMNMX R5, R5, R6, !PT ;  /* 0x0000000605052209 */ /* 0x002fce0007800000 */
.L_x_25:
[----:B------:R-:W-:Y:S05]  /*2920*/  BSYNC.RECONVERGENT B0 ;  /* 0x0000000000007941 */ /* 0x000fea0003800200 */
.L_x_24:
[----:B------:R-:W-:-:S05]  /*2930*/  LEA R14, R27, UR17, 0x2 ;  /* 0x000000111b0e7c11 */ /* 0x000fca000f8e10ff */
[----:B-1----:R-:W2:Y:S01]  /*2940*/  LDL R11, [R14+0x40] ;  /* 0x000040000e0b7983 */ /* 0x002ea20000100800 */
[----:B------:R-:W-:Y:S01]  /*2950*/  ULEA UR22, UR14, UR6, 0x18 ;  /* 0x000000060e167291 */ /* 0x000fe2000f8ec0ff */
[----:B------:R-:W-:Y:S01]  /*2960*/  HFMA2 R17, -RZ, RZ, 0.96630859375, -0.0022525787353515625 ;  /* 0x3bbb989dff117431 */ /* 0x000fe200000001ff */
[----:B------:R-:W-:Y:S01]  /*2970*/  UIADD3 UR6, UPT, UPT, UR6, 0x2000, URZ ;  /* 0x0000200006067890 */ /* 0x000fe2000fffe0ff */
[----:B------:R-:W0:Y:S01]  /*2980*/  SHFL.DOWN PT, R4, R5, 0x10, 0x1f ;  /* 0x0a001f0005047f89 */ /* 0x000e2200000e0000 */
[----:B------:R-:W-:Y:S01]  /*2990*/  MOV R18, 0x437c0000 ;  /* 0x437c000000127802 */ /* 0x000fe20000000f00 */
[----:B------:R-:W-:Y:S01]  /*29a0*/  BSSY.RECONVERGENT B0, `(.L_x_31) ;  /* 0x0000081000007945 */ /* 0x000fe20003800200 */
[----:B------:R-:W-:Y:S01]  /*29b0*/  ULEA UR6, UR14, UR6, 0x18 ;  /* 0x000000060e067291 */ /* 0x000fe2000f8ec0ff */
[----:B------:R-:W-:-:S05]  /*29c0*/  ISETP.GE.AND P3, PT, R0, UR20, PT ;  /* 0x0000001400007c0c */ /* 0x000fca000bf66270 */
[----:B------:R-:W-:-:S04]  /*29d0*/  LEA R16, R0, UR6, 0x2 ;  /* 0x0000000600107c11 */ /* 0x000fc8000f8e10ff */
[----:B------:R-:W-:Y:S02]  /*29e0*/  LEA R16, R27, R16, 0x8 ;  /* 0x000000101b107211 */ /* 0x000fe400078e40ff */
[----:B0-----:R-:W-:-:S05]  /*29f0*/  FMNMX R6, R4, R5, !PT ;  /* 0x0000000504067209 */ /* 0x001fca0007800000 */
[----:B------:R-:W0:Y:S02]  /*2a00*/  SHFL.DOWN PT, R7, R6, 0x8, 0x1f ;  /* 0x09001f0006077f89 */ /* 0x000e2400000e0000 */
[----:B0-----:R-:W-:-:S05]  /*2a10*/  FMNMX R7, R6, R7, !PT ;  /* 0x0000000706077209 */ /* 0x001fca0007800000 */
[----:B------:R-:W3:Y:S02]  /*2a20*/  SHFL.DOWN PT, R4, R7, 0x4, 0x1f ;  /* 0x08801f0007047f89 */ /* 0x000ee400000e0000 */
[----:B---3--:R-:W-:Y:S02]  /*2a30*/  FMNMX R8, R7, R4, !PT ;  /* 0x0000000407087209 */ /* 0x008fe40007800000 */
[----:B------:R-:W-:-:S03]  /*2a40*/  LOP3.LUT P2, R4, R0, 0x1f, RZ, 0xc0, !PT ;  /* 0x0000001f00047812 */ /* 0x000fc6000784c0ff */
[----:B------:R-:W0:Y:S02]  /*2a50*/  SHFL.DOWN PT, R9, R8, 0x2, 0x1f ;  /* 0x08401f0008097f89 */ /* 0x000e2400000e0000 */
[----:B0-----:R-:W-:-:S05]  /*2a60*/  FMNMX R9, R8, R9, !PT ;  /* 0x0000000908097209 */ /* 0x001fca0007800000 */
[----:B------:R-:W0:Y:S02]  /*2a70*/  SHFL.DOWN PT, R10, R9, 0x1, 0x1f ;  /* 0x08201f00090a7f89 */ /* 0x000e2400000e0000 */
[----:B0-----:R-:W-:-:S05]  /*2a80*/  FMNMX R10, R9, R10, !PT ;  /* 0x0000000a090a7209 */ /* 0x001fca0007800000 */
[----:B------:R-:W-:Y:S01]  /*2a90*/  @!P2 STS [UR22+0x3000], R10 ;  /* 0x0030000aff00a988 */ /* 0x000fe20008000816 */
[----:B------:R-:W-:Y:S01]  /*2aa0*/  BAR.SYNC.DEFER_BLOCKING 0x0 ;  /* 0x0000000000007b1d */ /* 0x000fe20000010000 */
[----:B------:R-:W-:-:S05]  /*2ab0*/  ISETP.GT.U32.AND P2, PT, R0, 0x3f, PT ;  /* 0x0000003f0000780c */ /* 0x000fca0003f44070 */
[----:B------:R-:W0:Y:S08]  /*2ac0*/  LDS R15, [UR22+0x3000] ;  /* 0x00300016ff0f7984 */ /* 0x000e300008000800 */
[----:B------:R-:W1:Y:S01]  /*2ad0*/  @!P2 LDS R9, [R16] ;  /* 0x000000001009a984 */ /* 0x000e620000000800 */
[----:B0-----:R-:W-:-:S04]  /*2ae0*/  FADD R6, R26, -R15 ;  /* 0x8000000f1a067221 */ /* 0x001fc80000000000 */
[----:B------:R-:W-:-:S04]  /*2af0*/  FFMA.SAT R5, R6, R17, 0.5 ;  /* 0x3f00000006057423 */ /* 0x000fc80000002011 */
[----:B------:R-:W-:-:S04]  /*2b00*/  FFMA.RM R5, R5, R18, 12582913 ;  /* 0x4b40000105057423 */ /* 0x000fc80000004012 */
[C---:B------:R-:W-:Y:S01]  /*2b10*/  FADD R7, R5.reuse, -12583039 ;  /* 0xcb40007f05077421 */ /* 0x040fe20000000000 */
[----:B------:R-:W-:-:S03]  /*2b20*/  SHF.L.U32 R5, R5, 0x17, RZ ;  /* 0x0000001705057819 */ /* 0x000fc600000006ff */
[----:B------:R-:W-:-:S04]  /*2b30*/  FFMA R7, R6, 1.4426950216293334961, -R7 ;  /* 0x3fb8aa3b06077823 */ /* 0x000fc80000000807 */
[----:B------:R-:W-:Y:S01]  /*2b40*/  FFMA R8, R6, 1.925963033500011079e-08, R7 ;  /* 0x32a5706006087823 */ /* 0x000fe20000000007 */
[----:B------:R-:W-:-:S05]  /*2b50*/  HFMA2 R7, -RZ, RZ, 0, 0 ;  /* 0x00000000ff077431 */ /* 0x000fca00000001ff */
[----:B------:R-:W0:Y:S02]  /*2b60*/  MUFU.EX2 R8, R8 ;  /* 0x0000000800087308 */ /* 0x000e240000000800 */
[----:B0-----:R-:W-:-:S04]  /*2b70*/  FMUL R6, R5, R8 ;  /* 0x0000000805067220 */ /* 0x001fc80000400000 */
[----:B-1----:R-:W-:-:S05]  /*2b80*/  @!P2 FMUL R9, R6, R9 ;  /* 0x000000090609a220 */ /* 0x002fca0000400000 */
[----:B------:R0:W-:Y:S01]  /*2b90*/  @!P2 STS [R16], R9 ;  /* 0x000000091000a388 */ /* 0x0001e20000000800 */
[----:B--2---:R-:W-:Y:S01]  /*2ba0*/  FMUL R6, R6, R11 ;  /* 0x0000000b06067220 */ /* 0x004fe20000400000 */
[----:B0-----:R-:W-:Y:S06]  /*2bb0*/  @P3 BRA `(.L_x_32) ;  /* 0x00000004007c3947 */ /* 0x001fec0003800000 */
[----:B------:R-:W-:Y:S01]  /*2bc0*/  ISETP.GE.U32.AND P3, PT, R2, 0x180, PT ;  /* 0x000001800200780c */ /* 0x000fe20003f66070 */
[----:B------:R-:W-:Y:S01]  /*2bd0*/  BSSY.RECONVERGENT B1, `(.L_x_33) ;  /* 0x0000035000017945 */ /* 0x000fe20003800200 */
[----:B------:R-:W-:Y:S02]  /*2be0*/  ISETP.NE.AND P4, PT, R34, RZ, PT ;  /* 0x000000ff2200720c */ /* 0x000fe40003f85270 */
[----:B------:R-:W-:Y:S02]  /*2bf0*/  MOV R7, RZ ;  /* 0x000000ff00077202 */ /* 0x000fe40000000f00 */
[----:B------:R-:W-:-:S07]  /*2c00*/  MOV R5, R0 ;  /* 0x0000000000057202 */ /* 0x000fce0000000f00 */
[----:B------:R-:W-:Y:S05]  /*2c10*/  @!P3 BRA `(.L_x_34) ;  /* 0x0000000000c0b947 */ /* 0x000fea0003800000 */
[----:B------:R-:W-:Y:S01]  /*2c20*/  HFMA2 R7, -RZ, RZ, 0, 0 ;  /* 0x00000000ff077431 */ /* 0x000fe200000001ff */
[----:B------:R-:W-:Y:S02]  /*2c30*/  MOV R8, RZ ;  /* 0x000000ff00087202 */ /* 0x000fe40000000f00 */
[----:B------:R-:W-:-:S07]  /*2c40*/  MOV R5, R0 ;  /* 0x0000000000057202 */ /* 0x000fce0000000f00 */
.L_x_35:
[C---:B------:R-:W-:Y:S02]  /*2c50*/  LEA R9, R5.reuse, UR10, 0x2 ;  /* 0x0000000a05097c11 */ /* 0x040fe4000f8e10ff */
[----:B------:R-:W-:Y:S02]  /*2c60*/  IADD3 R8, PT, PT, R8, 0x4, RZ ;  /* 0x0000000408087810 */ /* 0x000fe40007ffe0ff */
[----:B------:R-:W-:Y:S01]  /*2c70*/  IADD3 R5, PT, PT, R5, 0x200, RZ ;  /* 0x0000020005057810 */ /* 0x000fe20007ffe0ff */
[----:B------:R-:W0:Y:S01]  /*2c80*/  LDS R10, [R9] ;  /* 0x00000000090a7984 */ /* 0x000e220000000800 */
[----:B------:R-:W-:-:S03]  /*2c90*/  ISETP.NE.AND P3, PT, R8, R13, PT ;  /* 0x0000000d0800720c */ /* 0x000fc60003f65270 */
[----:B------:R-:W1:Y:S04]  /*2ca0*/  LDS R20, [R9+0x200] ;  /* 0x0002000009147984 */ /* 0x000e680000000800 */
[----:B------:R-:W2:Y:S04]  /*2cb0*/  LDS R22, [R9+0x400] ;  /* 0x0004000009167984 */ /* 0x000ea80000000800 */
[----:B------:R-:W3:Y:S01]  /*2cc0*/  LDS R24, [R9+0x600] ;  /* 0x0006000009187984 */ /* 0x000ee20000000800 */
[----:B0-----:R-:W-:-:S04]  /*2cd0*/  FADD R10, -R15, R10 ;  /* 0x0000000a0f0a7221 */ /* 0x001fc80000000100 */
[----:B------:R-:W-:Y:S01]  /*2ce0*/  FFMA.SAT R11, R10, R17, 0.5 ;  /* 0x3f0000000a0b7423 */ /* 0x000fe20000002011 */
[----:B-1----:R-:W-:-:S03]  /*2cf0*/  FADD R20, -R15, R20 ;  /* 0x000000140f147221 */ /* 0x002fc60000000100 */
[-C--:B------:R-:W-:Y:S01]  /*2d00*/  FFMA.RM R11, R11, R18.reuse, 12582913 ;  /* 0x4b4000010b0b7423 */ /* 0x080fe20000004012 */
[-C--:B------:R-:W-:Y:S01]  /*2d10*/  FFMA.SAT R21, R20, R17.reuse, 0.5 ;  /* 0x3f00000014157423 */ /* 0x080fe20000002011 */
[----:B--2---:R-:W-:Y:S02]  /*2d20*/  FADD R22, -R15, R22 ;  /* 0x000000160f167221 */ /* 0x004fe40000000100 */
[----:B------:R-:W-:Y:S01]  /*2d30*/  FADD R19, R11, -12583039 ;  /* 0xcb40007f0b137421 */ /* 0x000fe20000000000 */
[-C--:B------:R-:W-:Y:S01]  /*2d40*/  FFMA.RM R21, R21, R18.reuse, 12582913 ;  /* 0x4b40000115157423 */ /* 0x080fe20000004012 */
[-C--:B------:R-:W-:Y:S01]  /*2d50*/  FFMA.SAT R23, R22, R17.reuse, 0.5 ;  /* 0x3f00000016177423 */ /* 0x080fe20000002011 */
[----:B---3--:R-:W-:Y:S01]  /*2d60*/  FADD R24, -R15, R24 ;  /* 0x000000180f187221 */ /* 0x008fe20000000100 */
[----:B------:R-:W-:Y:S01]  /*2d70*/  FFMA R19, R10, 1.4426950216293334961, -R19 ;  /* 0x3fb8aa3b0a137823 */ /* 0x000fe20000000813 */
[----:B------:R-:W-:Y:S01]  /*2d80*/  FADD R9, R21, -12583039 ;  /* 0xcb40007f15097421 */ /* 0x000fe20000000000 */
[-C--:B------:R-:W-:Y:S01]  /*2d90*/  FFMA.RM R23, R23, R18.reuse, 12582913 ;  /* 0x4b40000117177423 */ /* 0x080fe20000004012 */
[----:B------:R-:W-:Y:S01]  /*2da0*/  FFMA.SAT R27, R24, R17, 0.5 ;  /* 0x3f000000181b7423 */ /* 0x000fe20000002011 */
[----:B------:R-:W-:Y:S01]  /*2db0*/  FFMA R19, R10, 1.925963033500011079e-08, R19 ;  /* 0x32a570600a137823 */ /* 0x000fe20000000013 */
[C---:B------:R-:W-:Y:S01]  /*2dc0*/  FFMA R9, R20.reuse, 1.4426950216293334961, -R9 ;  /* 0x3fb8aa3b14097823 */ /* 0x040fe20000000809 */
[----:B------:R-:W-:Y:S01]  /*2dd0*/  FADD R25, R23, -12583039 ;  /* 0xcb40007f17197421 */ /* 0x000fe20000000000 */
[----:B------:R-:W-:Y:S01]  /*2de0*/  FFMA.RM R27, R27, R18, 12582913 ;  /* 0x4b4000011b1b7423 */ /* 0x000fe20000004012 */
[----:B------:R-:W-:Y:S01]  /*2df0*/  SHF.L.U32 R10, R11, 0x17, RZ ;  /* 0x000000170b0a7819 */ /* 0x000fe200000006ff */
[----:B------:R-:W-:Y:S01]  /*2e00*/  FFMA R9, R20, 1.925963033500011079e-08, R9 ;  /* 0x32a5706014097823 */ /* 0x000fe20000000009 */
[C---:B------:R-:W-:Y:S01]  /*2e10*/  FFMA R25, R22.reuse, 1.4426950216293334961, -R25 ;  /* 0x3fb8aa3b16197823 */ /* 0x040fe20000000819 */
[----:B------:R-:W-:Y:S01]  /*2e20*/  FADD R29, R27, -12583039 ;  /* 0xcb40007f1b1d7421 */ /* 0x000fe20000000000 */
[----:B------:R-:W0:Y:S01]  /*2e30*/  MUFU.EX2 R19, R19 ;  /* 0x0000001300137308 */ /* 0x000e220000000800 */
[----:B------:R-:W-:Y:S01]  /*2e40*/  SHF.L.U32 R21, R21, 0x17, RZ ;  /* 0x0000001715157819 */ /* 0x000fe200000006ff */
[----:B------:R-:W-:Y:S01]  /*2e50*/  FFMA R25, R22, 1.925963033500011079e-08, R25 ;  /* 0x32a5706016197823 */ /* 0x000fe20000000019 */
[----:B------:R-:W-:Y:S01]  /*2e60*/  FFMA R29, R24, 1.4426950216293334961, -R29 ;  /* 0x3fb8aa3b181d7823 */ /* 0x000fe2000000081d */
[----:B------:R-:W-:-:S03]  /*2e70*/  SHF.L.U32 R20, R23, 0x17, RZ ;  /* 0x0000001717147819 */ /* 0x000fc600000006ff */
[----:B------:R-:W-:Y:S01]  /*2e80*/  FFMA R29, R24, 1.925963033500011079e-08, R29 ;  /* 0x32a57060181d7823 */ /* 0x000fe2000000001d */
[----:B------:R-:W1:Y:S08]  /*2e90*/  MUFU.EX2 R9, R9 ;  /* 0x0000000900097308 */ /* 0x000e700000000800 */
[----:B------:R-:W2:Y:S01]  /*2ea0*/  MUFU.EX2 R25, R25 ;  /* 0x0000001900197308 */ /* 0x000ea20000000800 */
[----:B0-----:R-:W-:-:S07]  /*2eb0*/  FFMA R10, R10, R19, R7 ;  /* 0x000000130a0a7223 */ /* 0x001fce0000000007 */
[----:B------:R-:W0:Y:S01]  /*2ec0*/  MUFU.EX2 R29, R29 ;  /* 0x0000001d001d7308 */ /* 0x000e220000000800 */
[----:B-1----:R-:W-:Y:S01]  /*2ed0*/  FFMA R9, R21, R9, R10 ;  /* 0x0000000915097223 */ /* 0x002fe2000000000a */
[----:B------:R-:W-:-:S03]  /*2ee0*/  SHF.L.U32 R10, R27, 0x17, RZ ;  /* 0x000000171b0a7819 */ /* 0x000fc600000006ff */
[----:B--2---:R-:W-:-:S04]  /*2ef0*/  FFMA R9, R20, R25, R9 ;  /* 0x0000001914097223 */ /* 0x004fc80000000009 */
[----:B0-----:R-:W-:Y:S01]  /*2f00*/  FFMA R7, R10, R29, R9 ;  /* 0x0000001d0a077223 */ /* 0x001fe20000000009 */
[----:B------:R-:W-:Y:S06]  /*2f10*/  @P3 BRA `(.L_x_35) ;  /* 0xfffffffc004c3947 */ /* 0x000fec000383ffff */
.L_x_34:
[----:B------:R-:W-:Y:S05]  /*2f20*/  BSYNC.RECONVERGENT B1 ;  /* 0x0000000000017941 */ /* 0x000fea0003800200 */
.L_x_33:
[----:B------:R-:W-:Y:S05]  /*2f30*/  @!P4 BRA `(.L_x_32) ;  /* 0x00000000009cc947 */ /* 0x000fea0003800000 */
[C---:B------:R-:W-:Y:S01]  /*2f40*/  LOP3.LUT P4, RZ, R2.reuse, 0x180, RZ, 0xc0, !PT ;  /* 0x0000018002ff7812 */ /* 0x040fe2000788c0ff */
[----:B------:R-:W-:Y:S01]  /*2f50*/  BSSY.RECONVERGENT B1, `(.L_x_36) ;  /* 0x0000019000017945 */ /* 0x000fe20003800200 */
[----:B------:R-:W-:-:S11]  /*2f60*/  LOP3.LUT P3, RZ, R2, 0x80, RZ, 0xc0, !PT ;  /* 0x0000008002ff7812 */ /* 0x000fd6000786c0ff */
[----:B------:R-:W-:Y:S05]  /*2f70*/  @!P4 BRA `(.L_x_37) ;  /* 0x000000000058c947 */ /* 0x000fea0003800000 */
[C---:B------:R-:W-:Y:S02]  /*2f80*/  LEA R8, R5.reuse, UR10, 0x2 ;  /* 0x0000000a05087c11 */ /* 0x040fe4000f8e10ff */
[----:B------:R-:W-:-:S03]  /*2f90*/  IADD3 R5, PT, PT, R5, 0x100, RZ ;  /* 0x0000010005057810 */ /* 0x000fc60007ffe0ff */
[----:B------:R-:W0:Y:S04]  /*2fa0*/  LDS R10, [R8] ;  /* 0x00000000080a7984 */ /* 0x000e280000000800 */
[----:B------:R-:W1:Y:S01]  /*2fb0*/  LDS R20, [R8+0x200] ;  /* 0x0002000008147984 */ /* 0x000e620000000800 */
[----:B0-----:R-:W-:-:S04]  /*2fc0*/  FADD R10, -R15, R10 ;  /* 0x0000000a0f0a7221 */ /* 0x001fc80000000100 */
[----:B------:R-:W-:Y:S01]  /*2fd0*/  FFMA.SAT R9, R10, R17, 0.5 ;  /* 0x3f0000000a097423 */ /* 0x000fe20000002011 */
[----:B-1----:R-:W-:-:S03]  /*2fe0*/  FADD R20, -R15, R20 ;  /* 0x000000140f147221 */ /* 0x002fc60000000100 */
[----:B------:R-:W-:Y:S01]  /*2ff0*/  FFMA.RM R9, R9, R18, 12582913 ;  /* 0x4b40000109097423 */ /* 0x000fe20000004012 */
[----:B------:R-:W-:-:S03]  /*3000*/  FFMA.SAT R19, R20, R17, 0.5 ;  /* 0x3f00000014137423 */ /* 0x000fc60000002011 */
[----:B------:R-:W-:Y:S01]  /*3010*/  FADD R11, R9, -12583039 ;  /* 0xcb40007f090b7421 */ /* 0x000fe20000000000 */
[----:B------:R-:W-:Y:S01]  /*3020*/  FFMA.RM R19, R19, R18, 12582913 ;  /* 0x4b40000113137423 */ /* 0x000fe20000004012 */
[----:B------:R-:W-:Y:S02]  /*3030*/  SHF.L.U32 R8, R9, 0x17, RZ ;  /* 0x0000001709087819 */ /* 0x000fe400000006ff */
[----:B------:R-:W-:Y:S01]  /*3040*/  FFMA R11, R10, 1.4426950216293334961, -R11 ;  /* 0x3fb8aa3b0a0b7823 */ /* 0x000fe2000000080b */
[----:B------:R-:W-:-:S03]  /*3050*/  FADD R21, R19, -12583039 ;  /* 0xcb40007f13157421 */ /* 0x000fc60000000000 */
[----:B------:R-:W-:Y:S01]  /*3060*/  FFMA R11, R10, 1.925963033500011079e-08, R11 ;  /* 0x32a570600a0b7823 */ /* 0x000fe2000000000b */
[----:B------:R-:W-:Y:S01]  /*3070*/  FFMA R21, R20, 1.4426950216293334961, -R21 ;  /* 0x3fb8aa3b14157823 */ /* 0x000fe20000000815 */
[----:B------:R-:W-:-:S03]  /*3080*/  SHF.L.U32 R10, R19, 0x17, RZ ;  /* 0x00000017130a7819 */ /* 0x000fc600000006ff */
[----:B------:R-:W-:Y:S01]  /*3090*/  FFMA R21, R20, 1.925963033500011079e-08, R21 ;  /* 0x32a5706014157823 */ /* 0x000fe20000000015 */
[----:B------:R-:W0:Y:S08]  /*30a0*/  MUFU.EX2 R11, R11 ;  /* 0x0000000b000b7308 */ /* 0x000e300000000800 */
[----:B------:R-:W1:Y:S01]  /*30b0*/  MUFU.EX2 R21, R21 ;  /* 0x0000001500157308 */ /* 0x000e620000000800 */
[----:B0-----:R-:W-:-:S04]  /*30c0*/  FFMA R7, R8, R11, R7 ;  /* 0x0000000b08077223 */ /* 0x001fc80000000007 */
[----:B-1----:R-:W-:-:S07]  /*30d0*/  FFMA R7, R10, R21, R7 ;  /* 0x000000150a077223 */ /* 0x002fce0000000007 */
.L_x_37:
[----:B------:R-:W-:Y:S05]  /*30e0*/  BSYNC.RECONVERGENT B1 ;  /* 0x0000000000017941 */ /* 0x000fea0003800200 */
.L_x_36:
[----:B------:R-:W-:Y:S05]  /*30f0*/  @P3 BRA `(.L_x_32) ;  /* 0x00000000002c3947 */ /* 0x000fea0003800000 */
[----:B------:R-:W-:-:S05]  /*3100*/  LEA R5, R5, UR10, 0x2 ;  /* 0x0000000a05057c11 */ /* 0x000fca000f8e10ff */
[----:B------:R-:W0:Y:S02]  /*3110*/  LDS R8, [R5] ;  /* 0x0000000005087984 */ /* 0x000e240000000800 */
[----:B0-----:R-:W-:-:S04]  /*3120*/  FADD R8, -R15, R8 ;  /* 0x000000080f087221 */ /* 0x001fc80000000100 */
[----:B------:R-:W-:-:S04]  /*3130*/  FFMA.SAT R9, R8, R17, 0.5 ;  /* 0x3f00000008097423 */ /* 0x000fc80000002011 */
[----:B------:R-:W-:-:S04]  /*3140*/  FFMA.RM R9, R9, R18, 12582913 ;  /* 0x4b40000109097423 */ /* 0x000fc80000004012 */
[----:B------:R-:W-:-:S04]  /*3150*/  FADD R11, R9, -12583039 ;  /* 0xcb40007f090b7421 */ /* 0x000fc80000000000 */
[----:B------:R-:W-:-:S04]  /*3160*/  FFMA R11, R8, 1.4426950216293334961, -R11 ;  /* 0x3fb8aa3b080b7823 */ /* 0x000fc8000000080b */
[----:B------:R-:W-:Y:S01]  /*3170*/  FFMA R11, R8, 1.925963033500011079e-08, R11 ;  /* 0x32a57060080b7823 */ /* 0x000fe2000000000b */
[----:B------:R-:W-:-:S05]  /*3180*/  SHF.L.U32 R8, R9, 0x17, RZ ;  /* 0x0000001709087819 */ /* 0x000fca00000006ff */
[----:B------:R-:W0:Y:S02]  /*3190*/  MUFU.EX2 R11, R11 ;  /* 0x0000000b000b7308 */ /* 0x000e240000000800 */
[----:B0-----:R-:W-:-:S07]  /*31a0*/  FFMA R7, R8, R11, R7 ;  /* 0x0000000b08077223 */ /* 0x001fce0000000007 */
.L_x_32:
[----:B------:R-:W-:Y:S05]  /*31b0*/  BSYNC.RECONVERGENT B0 ;  /* 0x0000000000007941 */ /* 0x000fea0003800200 */
.L_x_31:
[----:B------:R-:W0:Y:S01]  /*31c0*/  SHFL.DOWN PT, R8, R7, 0x10, 0x1f ;  /* 0x0a001f0007087f89 */ /* 0x000e2200000e0000 */
[----:B------:R-:W-:Y:S01]  /*31d0*/  ISETP.NE.AND P3, PT, R4, RZ, PT ;  /* 0x000000ff0400720c */ /* 0x000fe20003f65270 */
[----:B------:R-:W-:Y:S01]  /*31e0*/  BSSY.RECONVERGENT B0, `(.L_x_38) ;  /* 0x00000ff000007945 */ /* 0x000fe20003800200 */
[----:B0-----:R-:W-:-:S05]  /*31f0*/  FADD R8, R8, R7 ;  /* 0x0000000708087221 */ /* 0x001fca0000000000 */
[----:B------:R-:W0:Y:S02]  /*3200*/  SHFL.DOWN PT, R5, R8, 0x8, 0x1f ;  /* 0x09001f0008057f89 */ /* 0x000e2400000e0000 */
[----:B0-----:R-:W-:-:S05]  /*3210*/  FADD R5, R8, R5 ;  /* 0x0000000508057221 */ /* 0x001fca0000000000 */
[----:B------:R-:W0:Y:S02]  /*3220*/  SHFL.DOWN PT, R10, R5, 0x4, 0x1f ;  /* 0x08801f00050a7f89 */ /* 0x000e2400000e0000 */
[----:B0-----:R-:W-:-:S05]  /*3230*/  FADD R10, R5, R10 ;  /* 0x0000000a050a7221 */ /* 0x001fca0000000000 */
[----:B------:R-:W0:Y:S02]  /*3240*/  SHFL.DOWN PT, R9, R10, 0x2, 0x1f ;  /* 0x08401f000a097f89 */ /* 0x000e2400000e0000 */
[----:B0-----:R-:W-:-:S05]  /*3250*/  FADD R9, R10, R9 ;  /* 0x000000090a097221 */ /* 0x001fca0000000000 */
[----:B------:R-:W0:Y:S02]  /*3260*/  SHFL.DOWN PT, R20, R9, 0x1, 0x1f ;  /* 0x08201f0009147f89 */ /* 0x000e2400000e0000 */
[----:B0-----:R-:W-:-:S05]  /*3270*/  FADD R20, R9, R20 ;  /* 0x0000001409147221 */ /* 0x001fca0000000000 */
[----:B------:R-:W-:Y:S01]  /*3280*/  @!P3 STS [UR22+0x3004], R20 ;  /* 0x00300414ff00b988 */ /* 0x000fe20008000816 */
[----:B------:R-:W-:Y:S06]  /*3290*/  BAR.SYNC.DEFER_BLOCKING 0x0 ;  /* 0x0000000000007b1d */ /* 0x000fec0000010000 */
[----:B------:R-:W0:Y:S02]  /*32a0*/  LDS R19, [UR22+0x3004] ;  /* 0x00300416ff137984 */ /* 0x000e240008000800 */
[----:B0-----:R-:W-:Y:S01]  /*32b0*/  FADD R19, R6, R19 ;  /* 0x0000001306137221 */ /* 0x001fe20000000000 */
[----:B------:R-:W-:Y:S06]  /*32c0*/  BAR.SYNC.DEFER_BLOCKING 0x0 ;  /* 0x0000000000007b1d */ /* 0x000fec0000010000 */
[----:B------:R-:W-:Y:S05]  /*32d0*/  @P2 BRA `(.L_x_39) ;  /* 0x0000000c00bc2947 */ /* 0x000fea0003800000 */
[----:B------:R-:W-:Y:S01]  /*32e0*/  UISETP.GE.AND UP3, UPT, UR20, 0x1, UPT ;  /* 0x000000011400788c */ /* 0x000fe2000bf66270 */
[----:B------:R-:W-:-:S08]  /*32f0*/  HFMA2 R21, -RZ, RZ, 0, 0 ;  /* 0x00000000ff157431 */ /* 0x000fd000000001ff */
[----:B------:R-:W-:Y:S05]  /*3300*/  BRA.U !UP3, `(.L_x_40) ;  /* 0x0000000d0ba47547 */ /* 0x000fea000b800000 */
[----:B------:R-:W0:Y:S01]  /*3310*/  S2UR UR6, SR_CTAID.Y ;  /* 0x00000000000679c3 */ /* 0x000e220000002600 */
[----:B------:R-:W-:-:S07]  /*3320*/  MOV R21, RZ ;  /* 0x000000ff00157202 */ /* 0x000fce0000000f00 */
[----:B------:R-:W0:Y:S02]  /*3330*/  LDC R4, c[0x0][0x3ac] ;  /* 0x0000eb00ff047b82 */ /* 0x000e240000000800 */
[----:B0-----:R-:W-:Y:S01]  /*3340*/  IMAD R5, R4, UR6, RZ ;  /* 0x0000000604057c24 */ /* 0x001fe2000f8e02ff */
[----:B------:R-:W-:-:S04]  /*3350*/  UMOV UR6, URZ ;  /* 0x000000ff00067c82 */ /* 0x000fc80008000000 */
[----:B------:R-:W-:Y:S01]  /*3360*/  LEA R20, R5, R0, 0x6 ;  /* 0x0000000005147211 */ /* 0x000fe200078e30ff */
[----:B------:R-:W-:Y:S06]  /*3370*/  BRA.U !UP1, `(.L_x_41) ;  /* 0x0000000509b47547 */ /* 0x000fec000b800000 */
[----:B------:R-:W-:Y:S01]  /*3380*/  MOV R21, RZ ;  /* 0x000000ff00157202 */ /* 0x000fe20000000f00 */
[----:B------:R-:W-:-:S06]  /*3390*/  UMOV UR6, URZ ;  /* 0x000000ff00067c82 */ /* 0x000fcc0008000000 */
.L_x_42:
[----:B------:R-:W0:Y:S01]  /*33a0*/  LDC.64 R30, c[0x0][0x390] ;  /* 0x0000e400ff1e7b82 */ /* 0x000e220000000a00 */
[----:B------:R-:W-:-:S04]  /*33b0*/  IADD3 R5, PT, PT, R3, UR6, RZ ;  /* 0x0000000603057c10 */ /* 0x000fc8000fffe0ff */
[----:B------:R-:W-:-:S05]  /*33c0*/  LEA R5, R5, R20, 0x6 ;  /* 0x0000001405057211 */ /* 0x000fca00078e30ff */
[----:B0-----:R-:W-:-:S05]  /*33d0*/  IMAD.WIDE R30, R5, 0x2, R30 ;  /* 0x00000002051e7825 */ /* 0x001fca00078e021e */
[----:B------:R-:W2:Y:S04]  /*33e0*/  LDG.E.U16.CONSTANT R29, desc[UR12][R30.64] ;  /* 0x0000000c1e1d7981 */ /* 0x000ea8000c1e9500 */
[----:B------:R-:W3:Y:S04]  /*33f0*/  LDG.E.U16.CONSTANT R28, desc[UR12][R30.64+0x80] ;  /* 0x0000800c1e1c7981 */ /* 0x000ee8000c1e9500 */
[----:B------:R-:W4:Y:S04]  /*3400*/  LDG.E.U16.CONSTANT R27, desc[UR12][R30.64+0x100] ;  /* 0x0001000c1e1b7981 */ /* 0x000f28000c1e9500 */
[----:B------:R-:W5:Y:S04]  /*3410*/  LDG.E.U16.CONSTANT R26, desc[UR12][R30.64+0x180] ;  /* 0x0001800c1e1a7981 */ /* 0x000f68000c1e9500 */
[----:B------:R-:W5:Y:S04]  /*3420*/  LDG.E.U16.CONSTANT R24, desc[UR12][R30.64+0x200] ;  /* 0x0002000c1e187981 */ /* 0x000f68000c1e9500 */
[----:B------:R-:W5:Y:S04]  /*3430*/  LDG.E.U16.CONSTANT R23, desc[UR12][R30.64+0x280] ;  /* 0x0002800c1e177981 */ /* 0x000f68000c1e9500 */
[----:B------:R-:W5:Y:S04]  /*3440*/  LDG.E.U16.CONSTANT R22, desc[UR12][R30.64+0x300] ;  /* 0x0003000c1e167981 */ /* 0x000f68000c1e9500 */
[----:B------:R0:W5:Y:S01]  /*3450*/  LDG.E.U16.CONSTANT R25, desc[UR12][R30.64+0x380] ;  /* 0x0003800c1e197981 */ /* 0x000162000c1e9500 */
[----:B------:R-:W-:-:S02]  /*3460*/  ULEA UR14, UR6, UR10, 0x2 ;  /* 0x0000000a060e7291 */ /* 0x000fc4000f8e10ff */
[----:B------:R-:W-:-:S04]  /*3470*/  UIADD3 UR6, UPT, UPT, UR6, 0x8, URZ ;  /* 0x0000000806067890 */ /* 0x000fc8000fffe0ff */
[----:B------:R-:W-:-:S03]  /*3480*/  UISETP.NE.AND UP3, UPT, UR6, UR9, UPT ;  /* 0x000000090600728c */ /* 0x000fc6000bf65270 */
[----:B------:R-:W1:Y:S04]  /*3490*/  LDS.128 R4, [UR14] ;  /* 0x0000000eff047984 */ /* 0x000e680008000c00 */
[----:B------:R-:W0:Y:S01]  /*34a0*/  LDS.128 R8, [UR14+0x10] ;  /* 0x0000100eff087984 */ /* 0x000e220008000c00 */
[C---:B-1----:R-:W-:Y:S01]  /*34b0*/  FADD R36, -R15.reuse, R5 ;  /* 0x000000050f247221 */ /* 0x042fe20000000100 */
[C---:B------:R-:W-:Y:S01]  /*34c0*/  FADD R38, -R15.reuse, R6 ;  /* 0x000000060f267221 */ /* 0x040fe20000000100 */
[C---:B------:R-:W-:Y:S01]  /*34d0*/  FADD R4, -R15.reuse, R4 ;  /* 0x000000040f047221 */ /* 0x040fe20000000100 */
[----:B------:R-:W-:Y:S01]  /*34e0*/  FADD R40, -R15, R7 ;  /* 0x000000070f287221 */ /* 0x000fe20000000100 */
[-C--:B------:R-:W-:Y:S01]  /*34f0*/  FFMA.SAT R37, R36, R17.reuse, 0.5 ;  /* 0x3f00000024257423 */ /* 0x080fe20000002011 */
[-C--:B0-----:R-:W-:Y:S01]  /*3500*/  FFMA.SAT R31, R38, R17.reuse, 0.5 ;  /* 0x3f000000261f7423 */ /* 0x081fe20000002011 */
[-C--:B------:R-:W-:Y:S01]  /*3510*/  FFMA.SAT R35, R4, R17.reuse, 0.5 ;  /* 0x3f00000004237423 */ /* 0x080fe20000002011 */
[-C--:B------:R-:W-:Y:S01]  /*3520*/  FFMA.SAT R39, R40, R17.reuse, 0.5 ;  /* 0x3f00000028277423 */ /* 0x080fe20000002011 */
[-C--:B------:R-:W-:Y:S01]  /*3530*/  FFMA.RM R37, R37, R18.reuse, 12582913 ;  /* 0x4b40000125257423 */ /* 0x080fe20000004012 */
[-C--:B------:R-:W-:Y:S01]  /*3540*/  FFMA.RM R30, R31, R18.reuse, 12582913 ;  /* 0x4b4000011f1e7423 */ /* 0x080fe20000004012 */
[-C--:B------:R-:W-:Y:S01]  /*3550*/  FFMA.RM R35, R35, R18.reuse, 12582913 ;  /* 0x4b40000123237423 */ /* 0x080fe20000004012 */
[-C--:B------:R-:W-:Y:S01]  /*3560*/  FFMA.RM R39, R39, R18.reuse, 12582913 ;  /* 0x4b40000127277423 */ /* 0x080fe20000004012 */
[----:B------:R-:W-:Y:S01]  /*3570*/  FADD R31, R37, -12583039 ;  /* 0xcb40007f251f7421 */ /* 0x000fe20000000000 */
[----:B------:R-:W-:Y:S01]  /*3580*/  FADD R7, R30, -12583039 ;  /* 0xcb40007f1e077421 */ /* 0x000fe20000000000 */
[----:B------:R-:W-:Y:S01]  /*3590*/  FADD R5, R35, -12583039 ;  /* 0xcb40007f23057421 */ /* 0x000fe20000000000 */
[----:B------:R-:W-:Y:S01]  /*35a0*/  FADD R41, R39, -12583039 ;  /* 0xcb40007f27297421 */ /* 0x000fe20000000000 */
[----:B------:R-:W-:Y:S01]  /*35b0*/  FFMA R31, R36, 1.4426950216293334961, -R31 ;  /* 0x3fb8aa3b241f7823 */ /* 0x000fe2000000081f */
[----:B------:R-:W-:Y:S01]  /*35c0*/  FFMA R7, R38, 1.4426950216293334961, -R7 ;  /* 0x3fb8aa3b26077823 */ /* 0x000fe20000000807 */
[----:B------:R-:W-:Y:S01]  /*35d0*/  FFMA R5, R4, 1.4426950216293334961, -R5 ;  /* 0x3fb8aa3b04057823 */ /* 0x000fe20000000805 */
[----:B------:R-:W-:Y:S01]  /*35e0*/  FFMA R41, R40, 1.4426950216293334961, -R41 ;  /* 0x3fb8aa3b28297823 */ /* 0x000fe20000000829 */
[----:B------:R-:W-:Y:S01]  /*35f0*/  FFMA R31, R36, 1.925963033500011079e-08, R31 ;  /* 0x32a57060241f7823 */ /* 0x000fe2000000001f */
[C---:B------:R-:W-:Y:S01]  /*3600*/  FADD R36, -R15.reuse, R8 ;  /* 0x000000080f247221 */ /* 0x040fe20000000100 */
[----:B------:R-:W-:Y:S01]  /*3610*/  FFMA R7, R38, 1.925963033500011079e-08, R7 ;  /* 0x32a5706026077823 */ /* 0x000fe20000000007 */
[----:B------:R-:W-:Y:S01]  /*3620*/  FFMA R5, R4, 1.925963033500011079e-08, R5 ;  /* 0x32a5706004057823 */ /* 0x000fe20000000005 */
[----:B------:R-:W-:Y:S01]  /*3630*/  FADD R38, -R15, R9 ;  /* 0x000000090f267221 */ /* 0x000fe20000000100 */
[-C--:B------:R-:W-:Y:S01]  /*3640*/  FFMA.SAT R9, R36, R17.reuse, 0.5 ;  /* 0x3f00000024097423 */ /* 0x080fe20000002011 */
[----:B------:R-:W-:Y:S01]  /*3650*/  FFMA R41, R40, 1.925963033500011079e-08, R41 ;  /* 0x32a5706028297823 */ /* 0x000fe20000000029 */
[----:B------:R0:W1:Y:S01]  /*3660*/  MUFU.EX2 R6, R5 ;  /* 0x0000000500067308 */ /* 0x0000620000000800 */
[----:B------:R-:W-:Y:S01]  /*3670*/  FFMA.SAT R43, R38, R17, 0.5 ;  /* 0x3f000000262b7423 */ /* 0x000fe20000002011 */
[-C--:B------:R-:W-:Y:S01]  /*3680*/  FFMA.RM R4, R9, R18.reuse, 12582913 ;  /* 0x4b40000109047423 */ /* 0x080fe20000004012 */
[----:B------:R-:W-:Y:S01]  /*3690*/  FADD R40, -R15, R10 ;  /* 0x0000000a0f287221 */ /* 0x000fe20000000100 */
[----:B------:R-:W-:Y:S01]  /*36a0*/  SHF.L.U32 R35, R35, 0x17, RZ ;  /* 0x0000001723237819 */ /* 0x000fe200000006ff */
[----:B------:R-:W-:Y:S01]  /*36b0*/  FFMA.RM R43, R43, R18, 12582913 ;  /* 0x4b4000012b2b7423 */ /* 0x000fe20000004012 */
[----:B------:R-:W-:-:S02]  /*36c0*/  SHF.L.U32 R37, R37, 0x17, RZ ;  /* 0x0000001725257819 */ /* 0x000fc400000006ff */
[----:B------:R1:W1:Y:S01]  /*36d0*/  MUFU.EX2 R8, R31 ;  /* 0x0000001f00087308 */ /* 0x0002620000000800 */
[----:B0-----:R-:W-:Y:S01]  /*36e0*/  FADD R5, R4, -12583039 ;  /* 0xcb40007f04057421 */ /* 0x001fe20000000000 */
[----:B------:R-:W-:Y:S01]  /*36f0*/  FADD R9, R43, -12583039 ;  /* 0xcb40007f2b097421 */ /* 0x000fe20000000000 */
[----:B------:R-:W-:Y:S02]  /*3700*/  SHF.L.U32 R30, R30, 0x17, RZ ;  /* 0x000000171e1e7819 */ /* 0x000fe400000006ff */
[----:B------:R-:W-:Y:S01]  /*3710*/  FFMA R5, R36, 1.4426950216293334961, -R5 ;  /* 0x3fb8aa3b24057823 */ /* 0x000fe20000000805 */
[----:B------:R-:W-:Y:S01]  /*3720*/  FFMA R9, R38, 1.4426950216293334961, -R9 ;  /* 0x3fb8aa3b26097823 */ /* 0x000fe20000000809 */
[----:B------:R-:W-:Y:S01]  /*3730*/  SHF.L.U32 R39, R39, 0x17, RZ ;  /* 0x0000001727277819 */ /* 0x000fe200000006ff */
[----:B------:R-:W0:Y:S01]  /*3740*/  MUFU.EX2 R7, R7 ;  /* 0x0000000700077308 */ /* 0x000e220000000800 */
[----:B------:R-:W-:Y:S01]  /*3750*/  FFMA R5, R36, 1.925963033500011079e-08, R5 ;  /* 0x32a5706024057823 */ /* 0x000fe20000000005 */
[-C--:B-1----:R-:W-:Y:S01]  /*3760*/  FFMA.SAT R31, R40, R17.reuse, 0.5 ;  /* 0x3f000000281f7423 */ /* 0x082fe20000002011 */
[----:B------:R-:W-:Y:S01]  /*3770*/  FADD R36, -R15, R11 ;  /* 0x0000000b0f247221 */ /* 0x000fe20000000100 */
[----:B------:R-:W-:Y:S01]  /*3780*/  FMUL R6, R35, R6 ;  /* 0x0000000623067220 */ /* 0x000fe20000400000 */
[----:B------:R-:W-:Y:S01]  /*3790*/  FFMA R9, R38, 1.925963033500011079e-08, R9 ;  /* 0x32a5706026097823 */ /* 0x000fe20000000009 */
[----:B------:R-:W-:Y:S01]  /*37a0*/  FFMA.RM R31, R31, R18, 12582913 ;  /* 0x4b4000011f1f7423 */ /* 0x000fe20000004012 */
[----:B------:R-:W-:Y:S01]  /*37b0*/  FFMA.SAT R35, R36, R17, 0.5 ;  /* 0x3f00000024237423 */ /* 0x000fe20000002011 */
[----:B------:R-:W1:Y:S01]  /*37c0*/  MUFU.EX2 R10, R41 ;  /* 0x00000029000a7308 */ /* 0x000e620000000800 */
[----:B------:R-:W-:Y:S01]  /*37d0*/  FMUL R37, R37, R8 ;  /* 0x0000000825257220 */ /* 0x000fe20000400000 */
[----:B------:R-:W-:Y:S01]  /*37e0*/  FADD R11, R31, -12583039 ;  /* 0xcb40007f1f0b7421 */ /* 0x000fe20000000000 */
[----:B------:R-:W-:Y:S01]  /*37f0*/  FFMA.RM R35, R35, R18, 12582913 ;  /* 0x4b40000123237423 */ /* 0x000fe20000004012 */
[----:B------:R-:W-:-:S02]  /*3800*/  SHF.L.U32 R4, R4, 0x17, RZ ;  /* 0x0000001704047819 */ /* 0x000fc400000006ff */
[----:B------:R-:W-:Y:S01]  /*3810*/  FFMA R11, R40, 1.4426950216293334961, -R11 ;  /* 0x3fb8aa3b280b7823 */ /* 0x000fe2000000080b */
[----:B------:R-:W-:Y:S01]  /*3820*/  SHF.L.U32 R43, R43, 0x17, RZ ;  /* 0x000000172b2b7819 */ /* 0x000fe200000006ff */
[----:B------:R-:W1:Y:S01]  /*3830*/  MUFU.EX2 R5, R5 ;  /* 0x0000000500057308 */ /* 0x000e620000000800 */
[----:B0-----:R-:W-:Y:S01]  /*3840*/  FMUL R7, R30, R7 ;  /* 0x000000071e077220 */ /* 0x001fe20000400000 */
[----:B------:R-:W-:Y:S01]  /*3850*/  FFMA R11, R40, 1.925963033500011079e-08, R11 ;  /* 0x32a57060280b7823 */ /* 0x000fe2000000000b */
[----:B------:R-:W-:-:S05]  /*3860*/  SHF.L.U32 R31, R31, 0x17, RZ ;  /* 0x000000171f1f7819 */ /* 0x000fca00000006ff */
[----:B------:R-:W0:Y:S01]  /*3870*/  MUFU.EX2 R8, R9 ;  /* 0x0000000900087308 */ /* 0x000e220000000800 */
[----:B-1----:R-:W-:-:S07]  /*3880*/  FMUL R39, R39, R10 ;  /* 0x0000000a27277220 */ /* 0x002fce0000400000 */
[----:B------:R-:W1:Y:S01]  /*3890*/  MUFU.EX2 R30, R11 ;  /* 0x0000000b001e7308 */ /* 0x000e620000000800 */
[----:B------:R-:W-:Y:S01]  /*38a0*/  FMUL R5, R4, R5 ;  /* 0x0000000504057220 */ /* 0x000fe20000400000 */
[----:B0-----:R-:W-:Y:S01]  /*38b0*/  FMUL R8, R43, R8 ;  /* 0x000000082b087220 */ /* 0x001fe20000400000 */
[----:B-1----:R-:W-:Y:S01]  /*38c0*/  FMUL R30, R31, R30 ;  /* 0x0000001e1f1e7220 */ /* 0x002fe20000400000 */
[----:B--2---:R-:W-:Y:S02]  /*38d0*/  HADD2.F32 R29, -RZ, R29.H0_H0 ;  /* 0x2000001dff1d7230 */ /* 0x004fe40000004100 */
[----:B---3--:R-:W-:-:S03]  /*38e0*/  HADD2.F32 R28, -RZ, R28.H0_H0 ;  /* 0x2000001cff1c7230 */ /* 0x008fc60000004100 */
[----:B------:R-:W-:Y:S01]  /*38f0*/  FFMA R6, R6, R29, R21 ;  /* 0x0000001d06067223 */ /* 0x000fe20000000015 */
[C---:B------:R-:W-:Y:S01]  /*3900*/  FADD R21, R35.reuse, -12583039 ;  /* 0xcb40007f23157421 */ /* 0x040fe20000000000 */
[----:B------:R-:W-:Y:S01]  /*3910*/  SHF.L.U32 R35, R35, 0x17, RZ ;  /* 0x0000001723237819 */ /* 0x000fe200000006ff */
[----:B----4-:R-:W-:Y:S02]  /*3920*/  HADD2.F32 R27, -RZ, R27.H0_H0 ;  /* 0x2000001bff1b7230 */ /* 0x010fe40000004100 */
[----:B------:R-:W-:Y:S01]  /*3930*/  FFMA R6, R37, R28, R6 ;  /* 0x0000001c25067223 */ /* 0x000fe20000000006 */
[C---:B------:R-:W-:Y:S01]  /*3940*/  FFMA R21, R36.reuse, 1.4426950216293334961, -R21 ;  /* 0x3fb8aa3b24157823 */ /* 0x040fe20000000815 */
[----:B-----5:R-:W-:Y:S02]  /*3950*/  HADD2.F32 R26, -RZ, R26.H0_H0 ;  /* 0x2000001aff1a7230 */ /* 0x020fe40000004100 */
[----:B------:R-:W-:Y:S01]  /*3960*/  FFMA R6, R7, R27, R6 ;  /* 0x0000001b07067223 */ /* 0x000fe20000000006 */
[----:B------:R-:W-:Y:S01]  /*3970*/  FFMA R21, R36, 1.925963033500011079e-08, R21 ;  /* 0x32a5706024157823 */ /* 0x000fe20000000015 */
[----:B------:R-:W-:-:S02]  /*3980*/  HADD2.F32 R24, -RZ, R24.H0_H0 ;  /* 0x20000018ff187230 */ /* 0x000fc40000004100 */
[----:B------:R-:W-:Y:S01]  /*3990*/  FFMA R6, R39, R26, R6 ;  /* 0x0000001a27067223 */ /* 0x000fe20000000006 */
[----:B------:R-:W0:Y:S01]  /*39a0*/  MUFU.EX2 R10, R21 ;  /* 0x00000015000a7308 */ /* 0x000e220000000800 */
[----:B------:R-:W-:Y:S02]  /*39b0*/  HADD2.F32 R23, -RZ, R23.H0_H0 ;  /* 0x20000017ff177230 */ /* 0x000fe40000004100 */
[----:B------:R-:W-:Y:S01]  /*39c0*/  FFMA R5, R5, R24, R6 ;  /* 0x0000001805057223 */ /* 0x000fe20000000006 */
[----:B------:R-:W-:-:S03]  /*39d0*/  HADD2.F32 R22, -RZ, R22.H0_H0 ;  /* 0x20000016ff167230 */ /* 0x000fc60000004100 */
[----:B------:R-:W-:Y:S01]  /*39e0*/  FFMA R5, R8, R23, R5 ;  /* 0x0000001708057223 */ /* 0x000fe20000000005 */
[----:B------:R-:W-:-:S03]  /*39f0*/  HADD2.F32 R25, -RZ, R25.H0_H0 ;  /* 0x20000019ff197230 */ /* 0x000fc60000004100 */
[----:B------:R-:W-:Y:S01]  /*3a00*/  FFMA R5, R30, R22, R5 ;  /* 0x000000161e057223 */ /* 0x000fe20000000005 */
[----:B0-----:R-:W-:-:S04]  /*3a10*/  FMUL R10, R35, R10 ;  /* 0x0000000a230a7220 */ /* 0x001fc80000400000 */
[----:B------:R-:W-:Y:S01]  /*3a20*/  FFMA R21, R10, R25, R5 ;  /* 0x000000190a157223 */ /* 0x000fe20000000005 */
[----:B------:R-:W-:Y:S06]  /*3a30*/  BRA.U UP3, `(.L_x_42) ;  /* 0xfffffff903587547 */ /* 0x000fec000b83ffff */
[----:B------:R-:W-:-:S05]  /*3a40*/  UMOV UR6, UR9 ;  /* 0x0000000900067c82 */ /* 0x000fca0008000000 */
.L_x_41:
[----:B------:R-:W-:-:S09]  /*3a50*/  UISETP.NE.AND UP3, UPT, UR19, URZ, UPT ;  /* 0x000000ff1300728c */ /* 0x000fd2000bf65270 */
[----:B------:R-:W-:Y:S05]  /*3a60*/  BRA.U !UP3, `(.L_x_40) ;  /* 0x000000050bcc7547 */ /* 0x000fea000b800000 */
[----:B------:R-:W-:Y:S01]  /*3a70*/  UISETP.NE.AND UP3, UPT, UR21, URZ, UPT ;  /* 0x000000ff1500728c */ /* 0x000fe2000bf65270 */
[----:B------:R-:W-:Y:S10]  /*3a80*/  BRA.U !UP0, `(.L_x_43) ;  /* 0x0000000108e87547 */ /* 0x000ff4000b800000 */
[----:B------:R-:W0:Y:S01]  /*3a90*/  LDC.64 R4, c[0x0][0x390] ;  /* 0x0000e400ff047b82 */ /* 0x000e220000000a00 */
[----:B------:R-:W-:-:S04]  /*3aa0*/  IADD3 R7, PT, PT, R3, UR6, RZ ;  /* 0x0000000603077c10 */ /* 0x000fc8000fffe0ff */
[----:B------:R-:W-:-:S05]  /*3ab0*/  LEA R7, R7, R20, 0x6 ;  /* 0x0000001407077211 */ /* 0x000fca00078e30ff */
[----:B0-----:R-:W-:-:S05]  /*3ac0*/  IMAD.WIDE R4, R7, 0x2, R4 ;  /* 0x0000000207047825 */ /* 0x001fca00078e0204 */
[----:B------:R-:W2:Y:S04]  /*3ad0*/  LDG.E.U16.CONSTANT R8, desc[UR12][R4.64] ;  /* 0x0000000c04087981 */ /* 0x000ea8000c1e9500 */
[----:B------:R-:W3:Y:S04]  /*3ae0*/  LDG.E.U16.CONSTANT R22, desc[UR12][R4.64+0x80] ;  /* 0x0000800c04167981 */ /* 0x000ee8000c1e9500 */
[----:B------:R-:W4:Y:S04]  /*3af0*/  LDG.E.U16.CONSTANT R26, desc[UR12][R4.64+0x100] ;  /* 0x0001000c041a7981 */ /* 0x000f28000c1e9500 */
[----:B------:R0:W5:Y:S01]  /*3b00*/  LDG.E.U16.CONSTANT R30, desc[UR12][R4.64+0x180] ;  /* 0x0001800c041e7981 */ /* 0x000162000c1e9500 */
[----:B------:R-:W-:-:S02]  /*3b10*/  ULEA UR14, UR6, UR10, 0x2 ;  /* 0x0000000a060e7291 */ /* 0x000fc4000f8e10ff */
[----:B------:R-:W-:-:S07]  /*3b20*/  UIADD3 UR6, UPT, UPT, UR6, 0x4, URZ ;  /* 0x0000000406067890 */ /* 0x000fce000fffe0ff */
[----:B------:R-:W1:Y:S04]  /*3b30*/  LDS R6, [UR14] ;  /* 0x0000000eff067984 */ /* 0x000e680008000800 */
[----:B------:R-:W0:Y:S04]  /*3b40*/  LDS R10, [UR14+0x4] ;  /* 0x0000040eff0a7984 */ /* 0x000e280008000800 */
[----:B------:R-:W0:Y:S04]  /*3b50*/  LDS R24, [UR14+0x8] ;  /* 0x0000080eff187984 */ /* 0x000e280008000800 */
[----:B------:R-:W0:Y:S01]  /*3b60*/  LDS R28, [UR14+0xc] ;  /* 0x00000c0eff1c7984 */ /* 0x000e220008000800 */
[----:B-1----:R-:W-:-:S04]  /*3b70*/  FADD R6, -R15, R6 ;  /* 0x000000060f067221 */ /* 0x002fc80000000100 */
[----:B------:R-:W-:Y:S01]  /*3b80*/  FFMA.SAT R7, R6, R17, 0.5 ;  /* 0x3f00000006077423 */ /* 0x000fe20000002011 */
[----:B0-----:R-:W-:-:S03]  /*3b90*/  FADD R10, -R15, R10 ;  /* 0x0000000a0f0a7221 */ /* 0x001fc60000000100 */
[-C--:B------:R-:W-:Y:S01]  /*3ba0*/  FFMA.RM R7, R7, R18.reuse, 12582913 ;  /* 0x4b40000107077423 */ /* 0x080fe20000004012 */
[-C--:B------:R-:W-:Y:S01]  /*3bb0*/  FFMA.SAT R9, R10, R17.reuse, 0.5 ;  /* 0x3f0000000a097423 */ /* 0x080fe20000002011 */
[----:B------:R-:W-:Y:S02]  /*3bc0*/  FADD R24, -R15, R24 ;  /* 0x000000180f187221 */ /* 0x000fe40000000100 */
[----:B------:R-:W-:Y:S01]  /*3bd0*/  FADD R5, R7, -12583039 ;  /* 0xcb40007f07057421 */ /* 0x000fe20000000000 */
[-C--:B------:R-:W-:Y:S01]  /*3be0*/  FFMA.RM R9, R9, R18.reuse, 12582913 ;  /* 0x4b40000109097423 */ /* 0x080fe20000004012 */
[-C--:B------:R-:W-:Y:S01]  /*3bf0*/  FFMA.SAT R23, R24, R17.reuse, 0.5 ;  /* 0x3f00000018177423 */ /* 0x080fe20000002011 */
[----:B------:R-:W-:Y:S01]  /*3c00*/  FADD R28, -R15, R28 ;  /* 0x0000001c0f1c7221 */ /* 0x000fe20000000100 */
        /* <DEDUP_REMOVED lines=8> */
[----:B------:R-:W0:Y:S01]  /*3c90*/  MUFU.EX2 R4, R5 ;  /* 0x0000000500047308 */ /* 0x000e220000000800 */
[----:B------:R-:W-:Y:S01]  /*3ca0*/  FFMA R11, R10, 1.925963033500011079e-08, R11 ;  /* 0x32a570600a0b7823 */ /* 0x000fe2000000000b */
[----:B------:R-:W-:Y:S01]  /*3cb0*/  FFMA R25, R24, 1.4426950216293334961, -R25 ;  /* 0x3fb8aa3b18197823 */ /* 0x000fe20000000819 */
[----:B------:R-:W-:Y:S01]  /*3cc0*/  FADD R29, R27, -12583039 ;  /* 0xcb40007f1b1d7421 */ /* 0x000fe20000000000 */
[----:B------:R-:W-:-:S02]  /*3cd0*/  SHF.L.U32 R7, R7, 0x17, RZ ;  /* 0x0000001707077819 */ /* 0x000fc400000006ff */
[----:B------:R-:W-:Y:S01]  /*3ce0*/  FFMA R25, R24, 1.925963033500011079e-08, R25 ;  /* 0x32a5706018197823 */ /* 0x000fe20000000019 */
[C---:B------:R-:W-:Y:S01]  /*3cf0*/  FFMA R29, R28.reuse, 1.4426950216293334961, -R29 ;  /* 0x3fb8aa3b1c1d7823 */ /* 0x040fe2000000081d */
[----:B------:R-:W1:Y:S01]  /*3d00*/  MUFU.EX2 R6, R11 ;  /* 0x0000000b00067308 */ /* 0x000e620000000800 */
[----:B------:R-:W-:Y:S02]  /*3d10*/  SHF.L.U32 R9, R9, 0x17, RZ ;  /* 0x0000001709097819 */ /* 0x000fe400000006ff */
[----:B------:R-:W-:Y:S01]  /*3d20*/  FFMA R29, R28, 1.925963033500011079e-08, R29 ;  /* 0x32a570601c1d7823 */ /* 0x000fe2000000001d */
[----:B------:R-:W-:Y:S02]  /*3d30*/  SHF.L.U32 R23, R23, 0x17, RZ ;  /* 0x0000001717177819 */ /* 0x000fe400000006ff */
[----:B------:R-:W-:Y:S02]  /*3d40*/  SHF.L.U32 R27, R27, 0x17, RZ ;  /* 0x000000171b1b7819 */ /* 0x000fe400000006ff */
[----:B------:R-:W1:Y:S01]  /*3d50*/  MUFU.EX2 R10, R25 ;  /* 0x00000019000a7308 */ /* 0x000e620000000800 */
[----:B0-----:R-:W-:-:S07]  /*3d60*/  FMUL R4, R7, R4 ;  /* 0x0000000407047220 */ /* 0x001fce0000400000 */
[----:B------:R-:W0:Y:S01]  /*3d70*/  MUFU.EX2 R24, R29 ;  /* 0x0000001d00187308 */ /* 0x000e220000000800 */
[----:B-1----:R-:W-:Y:S01]  /*3d80*/  FMUL R9, R9, R6 ;  /* 0x0000000609097220 */ /* 0x002fe20000400000 */
[----:B------:R-:W-:Y:S01]  /*3d90*/  FMUL R23, R23, R10 ;  /* 0x0000000a17177220 */ /* 0x000fe20000400000 */
[----:B0-----:R-:W-:Y:S01]  /*3da0*/  FMUL R27, R27, R24 ;  /* 0x000000181b1b7220 */ /* 0x001fe20000400000 */
[----:B--2---:R-:W-:Y:S02]  /*3db0*/  HADD2.F32 R8, -RZ, R8.H0_H0 ;  /* 0x20000008ff087230 */ /* 0x004fe40000004100 */
[----:B---3--:R-:W-:-:S03]  /*3dc0*/  HADD2.F32 R22, -RZ, R22.H0_H0 ;  /* 0x20000016ff167230 */ /* 0x008fc60000004100 */
[----:B------:R-:W-:Y:S01]  /*3dd0*/  FFMA R4, R4, R8, R21 ;  /* 0x0000000804047223 */ /* 0x000fe20000000015 */
[----:B----4-:R-:W-:-:S03]  /*3de0*/  HADD2.F32 R26, -RZ, R26.H0_H0 ;  /* 0x2000001aff1a7230 */ /* 0x010fc60000004100 */
[----:B------:R-:W-:Y:S01]  /*3df0*/  FFMA R4, R9, R22, R4 ;  /* 0x0000001609047223 */ /* 0x000fe20000000004 */
[----:B-----5:R-:W-:-:S03]  /*3e00*/  HADD2.F32 R30, -RZ, R30.H0_H0 ;  /* 0x2000001eff1e7230 */ /* 0x020fc60000004100 */
[----:B------:R-:W-:-:S04]  /*3e10*/  FFMA R4, R23, R26, R4 ;  /* 0x0000001a17047223 */ /* 0x000fc80000000004 */
[----:B------:R-:W-:-:S07]  /*3e20*/  FFMA R21, R27, R30, R4 ;  /* 0x0000001e1b157223 */ /* 0x000fce0000000004 */
.L_x_43:
[----:B------:R-:W-:Y:S05]  /*3e30*/  BRA.U !UP3, `(.L_x_40) ;  /* 0x000000010bd87547 */ /* 0x000fea000b800000 */
[----:B------:R-:W-:Y:S02]  /*3e40*/  UISETP.NE.AND UP3, UPT, UR21, 0x1, UPT ;  /* 0x000000011500788c */ /* 0x000fe4000bf65270 */
[----:B------:R-:W-:-:S07]  /*3e50*/  ULOP3.LUT UP4, URZ, UR8, 0x1, URZ, 0xc0, !UPT ;  /* 0x0000000108ff7892 */ /* 0x000fce000f88c0ff */
[----:B------:R-:W-:Y:S05]  /*3e60*/  BRA.U !UP3, `(.L_x_44) ;  /* 0x000000010b807547 */ /* 0x000fea000b800000 */
[----:B------:R-:W0:Y:S01]  /*3e70*/  LDC.64 R4, c[0x0][0x390] ;  /* 0x0000e400ff047b82 */ /* 0x000e220000000a00 */
[----:B------:R-:W-:-:S04]  /*3e80*/  IADD3 R7, PT, PT, R3, UR6, RZ ;  /* 0x0000000603077c10 */ /* 0x000fc8000fffe0ff */
[----:B------:R-:W-:-:S05]  /*3e90*/  LEA R7, R7, R20, 0x6 ;  /* 0x0000001407077211 */ /* 0x000fca00078e30ff */
[----:B0-----:R-:W-:-:S05]  /*3ea0*/  IMAD.WIDE R4, R7, 0x2, R4 ;  /* 0x0000000207047825 */ /* 0x001fca00078e0204 */
[----:B------:R-:W2:Y:S04]  /*3eb0*/  LDG.E.U16.CONSTANT R8, desc[UR12][R4.64] ;  /* 0x0000000c04087981 */ /* 0x000ea8000c1e9500 */
[----:B------:R0:W3:Y:S01]  /*3ec0*/  LDG.E.U16.CONSTANT R22, desc[UR12][R4.64+0x80] ;  /* 0x0000800c04167981 */ /* 0x0000e2000c1e9500 */
[----:B------:R-:W-:Y:S02]  /*3ed0*/  ULEA UR14, UR6, UR10, 0x2 ;  /* 0x0000000a060e7291 */ /* 0x000fe4000f8e10ff */
[----:B------:R-:W-:-:S07]  /*3ee0*/  UIADD3 UR6, UPT, UPT, UR6, 0x2, URZ ;  /* 0x0000000206067890 */ /* 0x000fce000fffe0ff */
[----:B------:R-:W1:Y:S04]  /*3ef0*/  LDS R6, [UR14] ;  /* 0x0000000eff067984 */ /* 0x000e680008000800 */
[----:B------:R-:W4:Y:S01]  /*3f00*/  LDS R10, [UR14+0x4] ;  /* 0x0000040eff0a7984 */ /* 0x000f220008000800 */
[----:B-1----:R-:W-:-:S04]  /*3f10*/  FADD R6, -R15, R6 ;  /* 0x000000060f067221 */ /* 0x002fc80000000100 */
[----:B------:R-:W-:Y:S01]  /*3f20*/  FFMA.SAT R7, R6, R17, 0.5 ;  /* 0x3f00000006077423 */ /* 0x000fe20000002011 */
[----:B----4-:R-:W-:-:S03]  /*3f30*/  FADD R10, -R15, R10 ;  /* 0x0000000a0f0a7221 */ /* 0x010fc60000000100 */
[----:B------:R-:W-:Y:S01]  /*3f40*/  FFMA.RM R7, R7, R18, 12582913 ;  /* 0x4b40000107077423 */ /* 0x000fe20000004012 */
[----:B------:R-:W-:-:S03]  /*3f50*/  FFMA.SAT R11, R10, R17, 0.5 ;  /* 0x3f0000000a0b7423 */ /* 0x000fc60000002011 */
[----:B------:R-:W-:Y:S01]  /*3f60*/  FADD R9, R7, -12583039 ;  /* 0xcb40007f07097421 */ /* 0x000fe20000000000 */
[----:B------:R-:W-:Y:S01]  /*3f70*/  FFMA.RM R11, R11, R18, 12582913 ;  /* 0x4b4000010b0b7423 */ /* 0x000fe20000004012 */
[----:B------:R-:W-:Y:S02]  /*3f80*/  SHF.L.U32 R7, R7, 0x17, RZ ;  /* 0x0000001707077819 */ /* 0x000fe400000006ff */
[C---:B------:R-:W-:Y:S01]  /*3f90*/  FFMA R9, R6.reuse, 1.4426950216293334961, -R9 ;  /* 0x3fb8aa3b06097823 */ /* 0x040fe20000000809 */
[C---:B0-----:R-:W-:Y:S01]  /*3fa0*/  FADD R5, R11.reuse, -12583039 ;  /* 0xcb40007f0b057421 */ /* 0x041fe20000000000 */
[----:B------:R-:W-:Y:S02]  /*3fb0*/  SHF.L.U32 R11, R11, 0x17, RZ ;  /* 0x000000170b0b7819 */ /* 0x000fe400000006ff */
[----:B------:R-:W-:Y:S01]  /*3fc0*/  FFMA R9, R6, 1.925963033500011079e-08, R9 ;  /* 0x32a5706006097823 */ /* 0x000fe20000000009 */
[----:B------:R-:W-:-:S03]  /*3fd0*/  FFMA R5, R10, 1.4426950216293334961, -R5 ;  /* 0x3fb8aa3b0a057823 */ /* 0x000fc60000000805 */
[----:B------:R-:W0:Y:S01]  /*3fe0*/  MUFU.EX2 R4, R9 ;  /* 0x0000000900047308 */ /* 0x000e220000000800 */
[----:B------:R-:W-:-:S07]  /*3ff0*/  FFMA R5, R10, 1.925963033500011079e-08, R5 ;  /* 0x32a570600a057823 */ /* 0x000fce0000000005 */
[----:B------:R-:W1:Y:S01]  /*4000*/  MUFU.EX2 R6, R5 ;  /* 0x0000000500067308 */ /* 0x000e620000000800 */
[----:B0-----:R-:W-:Y:S01]  /*4010*/  FMUL R4, R7, R4 ;  /* 0x0000000407047220 */ /* 0x001fe20000400000 */
[----:B-1----:R-:W-:Y:S01]  /*4020*/  FMUL R11, R11, R6 ;  /* 0x000000060b0b7220 */ /* 0x002fe20000400000 */
[----:B--2---:R-:W-:Y:S02]  /*4030*/  HADD2.F32 R8, -RZ, R8.H0_H0 ;  /* 0x20000008ff087230 */ /* 0x004fe40000004100 */
[----:B---3--:R-:W-:-:S03]  /*4040*/  HADD2.F32 R22, -RZ, R22.H0_H0 ;  /* 0x20000016ff167230 */ /* 0x008fc60000004100 */
[----:B------:R-:W-:-:S04]  /*4050*/  FFMA R4, R4, R8, R21 ;  /* 0x0000000804047223 */ /* 0x000fc80000000015 */
[----:B------:R-:W-:-:S07]  /*4060*/  FFMA R21, R11, R22, R4 ;  /* 0x000000160b157223 */ /* 0x000fce0000000004 */
.L_x_44:
[----:B------:R-:W-:Y:S05]  /*4070*/  BRA.U !UP4, `(.L_x_40) ;  /* 0x000000010c487547 */ /* 0x000fea000b800000 */
[----:B------:R-:W0:Y:S01]  /*4080*/  LDC.64 R4, c[0x0][0x390] ;  /* 0x0000e400ff047b82 */ /* 0x000e220000000a00 */
[----:B------:R-:W-:-:S04]  /*4090*/  IADD3 R7, PT, PT, R3, UR6, RZ ;  /* 0x0000000603077c10 */ /* 0x000fc8000fffe0ff */
[----:B------:R-:W-:-:S05]  /*40a0*/  LEA R7, R7, R20, 0x6 ;  /* 0x0000001407077211 */ /* 0x000fca00078e30ff */
[----:B0-----:R-:W-:-:S06]  /*40b0*/  IMAD.WIDE R4, R7, 0x2, R4 ;  /* 0x0000000207047825 */ /* 0x001fcc00078e0204 */
[----:B------:R-:W2:Y:S01]  /*40c0*/  LDG.E.U16.CONSTANT R4, desc[UR12][R4.64] ;  /* 0x0000000c04047981 */ /* 0x000ea2000c1e9500 */
[----:B------:R-:W-:-:S09]  /*40d0*/  ULEA UR6, UR6, UR10, 0x2 ;  /* 0x0000000a06067291 */ /* 0x000fd2000f8e10ff */
[----:B------:R-:W0:Y:S02]  /*40e0*/  LDS R6, [UR6] ;  /* 0x00000006ff067984 */ /* 0x000e240008000800 */
[----:B0-----:R-:W-:-:S04]  /*40f0*/  FADD R6, -R15, R6 ;  /* 0x000000060f067221 */ /* 0x001fc80000000100 */
[----:B------:R-:W-:-:S04]  /*4100*/  FFMA.SAT R17, R6, R17, 0.5 ;  /* 0x3f00000006117423 */ /* 0x000fc80000002011 */
[----:B------:R-:W-:-:S04]  /*4110*/  FFMA.RM R17, R17, R18, 12582913 ;  /* 0x4b40000111117423 */ /* 0x000fc80000004012 */
[C---:B------:R-:W-:Y:S01]  /*4120*/  FADD R7, R17.reuse, -12583039 ;  /* 0xcb40007f11077421 */ /* 0x040fe20000000000 */
[----:B------:R-:W-:-:S03]  /*4130*/  SHF.L.U32 R17, R17, 0x17, RZ ;  /* 0x0000001711117819 */ /* 0x000fc600000006ff */
[----:B------:R-:W-:-:S04]  /*4140*/  FFMA R7, R6, 1.4426950216293334961, -R7 ;  /* 0x3fb8aa3b06077823 */ /* 0x000fc80000000807 */
[----:B------:R-:W-:-:S04]  /*4150*/  FFMA R7, R6, 1.925963033500011079e-08, R7 ;  /* 0x32a5706006077823 */ /* 0x000fc80000000007 */
[----:B------:R-:W0:Y:S02]  /*4160*/  MUFU.EX2 R6, R7 ;  /* 0x0000000700067308 */ /* 0x000e240000000800 */
[----:B0-----:R-:W-:Y:S01]  /*4170*/  FMUL R6, R17, R6 ;  /* 0x0000000611067220 */ /* 0x001fe20000400000 */
[----:B--2---:R-:W-:-:S05]  /*4180*/  HADD2.F32 R4, -RZ, R4.H0_H0 ;  /* 0x20000004ff047230 */ /* 0x004fca0000004100 */
[----:B------:R-:W-:-:S07]  /*4190*/  FFMA R21, R6, R4, R21 ;  /* 0x0000000406157223 */ /* 0x000fce0000000015 */
.L_x_40:
[----:B------:R-:W0:Y:S02]  /*41a0*/  LDS R4, [R16] ;  /* 0x0000000010047984 */ /* 0x000e240000000800 */
[----:B0-----:R-:W-:-:S05]  /*41b0*/  FADD R21, R4, R21 ;  /* 0x0000001504157221 */ /* 0x001fca0000000000 */
[----:B------:R0:W-:Y:S02]  /*41c0*/  STS [R16], R21 ;  /* 0x0000001510007388 */ /* 0x0001e40000000800 */
.L_x_39:
[----:B------:R-:W-:Y:S05]  /*41d0*/  BSYNC.RECONVERGENT B0 ;  /* 0x0000000000007941 */ /* 0x000fea0003800200 */
.L_x_38:
[----:B------:R2:W-:Y:S04]  /*41e0*/  STL [UR18], R15 ;  /* 0x0000000fff007987 */ /* 0x0005e80008100812 */
[----:B------:R2:W-:Y:S01]  /*41f0*/  STL [R14+0x40], R19 ;  /* 0x000040130e007387 */ /* 0x0005e20000100800 */
[----:B------:R-:W-:Y:S06]  /*4200*/  BAR.SYNC.DEFER_BLOCKING 0x0 ;  /* 0x0000000000007b1d */ /* 0x000fec0000010000 */
[----:B------:R-:W-:Y:S05]  /*4210*/  BRA.U UP2, `(.L_x_45) ;  /* 0xffffffe1024c7547 */ /* 0x000fea000b83ffff */
.L_x_23:
[----:B------:R-:W4:Y:S01]  /*4220*/  LDCU UR14, c[0x0][0x3ac] ;  /* 0x00007580ff0e77ac */ /* 0x000f220008000800 */
[----:B------:R-:W-:Y:S02]  /*4230*/  UIADD3 UR4, UPT, UPT, UR4, 0x1, URZ ;  /* 0x0000000104047890 */ /* 0x000fe4000fffe0ff */
[----:B----4-:R-:W-:-:S04]  /*4240*/  UIADD3 UR5, UPT, UPT, UR14, 0x3f, URZ ;  /* 0x0000003f0e057890 */ /* 0x010fc8000fffe0ff */
[----:B------:R-:W-:-:S04]  /*4250*/  USHF.R.U32.HI UR5, URZ, 0x6, UR5 ;  /* 0x00000006ff057899 */ /* 0x000fc80008011605 */
[----:B------:R-:W-:-:S09]  /*4260*/  UISETP.NE.AND UP0, UPT, UR4, UR5, UPT ;  /* 0x000000050400728c */ /* 0x000fd2000bf05270 */
[----:B------:R-:W-:Y:S05]  /*4270*/  BRA.U UP0, `(.L_x_46) ;  /* 0xffffffcd00b07547 */ /* 0x000fea000b83ffff */
.L_x_17:
[----:B------:R-:W4:Y:S02]  /*4280*/  S2UR UR18, SR_CTAID.X ;  /* 0x00000000001279c3 */ /* 0x000f240000002500 */
[----:B----4-:R-:W-:-:S04]  /*4290*/  UIMAD UR8, UR18, -0x10, UR15 ;  /* 0xfffffff0120878a4 */ /* 0x010fc8000f8e020f */
[----:B------:R-:W-:-:S06]  /*42a0*/  UISETP.GE.AND UP0, UPT, UR8, 0x1, UPT ;  /* 0x000000010800788c */ /* 0x000fcc000bf06270 */
[----:B------:R-:W-:-:S13]  /*42b0*/  PLOP3.LUT P0, PT, PT, PT, UP0, 0x80, 0x8 ;  /* 0x000000000008781c */ /* 0x000fda0003f0f008 */
[----:B------:R-:W-:Y:S05]  /*42c0*/  @!P0 EXIT ;  /* 0x000000000000894d */ /* 0x000fea0003800000 */
[----:B------:R-:W4:Y:S01]  /*42d0*/  S2UR UR4, SR_CTAID.Z ;  /* 0x00000000000479c3 */ /* 0x000f220000002700 */
[----:B------:R-:W0:Y:S01]  /*42e0*/  S2R R3, SR_TID.X ;  /* 0x0000000000037919 */ /* 0x000e220000002100 */
[----:B------:R-:W4:Y:S01]  /*42f0*/  LDCU UR5, c[0x0][0x3a8] ;  /* 0x00007500ff0577ac */ /* 0x000f220008000800 */
[----:B------:R-:W-:-:S05]  /*4300*/  ULEA UR10, UR18, -UR15, 0x4 ;  /* 0x8000000f120a7291 */ /* 0x000fca000f8e20ff */
[----:B------:R-:W5:Y:S01]  /*4310*/  S2UR UR6, SR_CTAID.Y ;  /* 0x00000000000679c3 */ /* 0x000f620000002600 */
[----:B------:R-:W-:Y:S02]  /*4320*/  ULOP3.LUT UR16, UR15, 0x3, URZ, 0xc0, !UPT ;  /* 0x000000030f107892 */ /* 0x000fe4000f8ec0ff */
[----:B------:R-:W-:Y:S02]  /*4330*/  UISETP.GT.U32.AND UP0, UPT, UR10, -0x4, UPT ;  /* 0xfffffffc0a00788c */ /* 0x000fe4000bf04070 */
[----:B----4-:R-:W-:-:S03]  /*4340*/  UIMAD UR9, UR4, UR5, URZ ;  /* 0x00000005040972a4 */ /* 0x010fc6000f8e02ff */
[----:B------:R-:W-:Y:S01]  /*4350*/  UMOV UR4, URZ ;  /* 0x000000ff00047c82 */ /* 0x000fe20008000000 */
[----:B-----5:R-:W-:-:S03]  /*4360*/  USHF.L.U32 UR5, UR6, 0x6, URZ ;  /* 0x0000000606057899 */ /* 0x020fc600080006ff */
[----:B0-----:R-:W-:Y:S09]  /*4370*/  BRA.U UP0, `(.L_x_47) ;  /* 0x00000005009c7547 */ /* 0x001ff2000b800000 */
[----:B------:R-:W0:Y:S01]  /*4380*/  S2UR UR6, SR_CgaCtaId ;  /* 0x00000000000679c3 */ /* 0x000e220000008800 */
[----:B------:R-:W4:Y:S01]  /*4390*/  S2R R2, SR_CTAID.X ;  /* 0x0000000000027919 */ /* 0x000f220000002500 */
[----:B------:R-:W-:Y:S01]  /*43a0*/  UMOV UR4, 0x400 ;  /* 0x0000040000047882 */ /* 0x000fe20000000000 */
[----:B------:R-:W-:Y:S01]  /*43b0*/  ULEA UR11, UR9, UR5, 0x6 ;  /* 0x00000005090b7291 */ /* 0x000fe2000f8e30ff */
[----:B------:R-:W-:Y:S01]  /*43c0*/  MOV R0, UR14 ;  /* 0x0000000e00007c02 */ /* 0x000fe20008000f00 */
[----:B------:R-:W-:-:S03]  /*43d0*/  UIADD3 UR4, UPT, UPT, UR4, 0x2000, URZ ;  /* 0x0000200004047890 */ /* 0x000fc6000fffe0ff */
[----:B---3--:R-:W3:Y:S01]  /*43e0*/  LDC.64 R8, c[0x0][0x398] ;  /* 0x0000e600ff087b82 */ /* 0x008ee20000000a00 */
[----:B------:R-:W-:Y:S01]  /*43f0*/  IMAD R13, R0, UR11, R3 ;  /* 0x0000000b000d7c24 */ /* 0x000fe2000f8e0203 */
[----:B0-----:R-:W-:Y:S02]  /*4400*/  ULEA UR10, UR6, UR4, 0x18 ;  /* 0x00000004060a7291 */ /* 0x001fe4000f8ec0ff */
[----:B------:R-:W-:Y:S02]  /*4410*/  ULEA UR6, UR18, UR16, 0x4 ;  /* 0x0000001012067291 */ /* 0x000fe4000f8e20ff */
[----:B------:R-:W-:Y:S02]  /*4420*/  UIADD3 UR4, UPT, UPT, -UR16, UR8, URZ ;  /* 0x0000000810047290 */ /* 0x000fe4000fffe1ff */
[----:B------:R-:W-:Y:S01]  /*4430*/  LEA R12, R3, UR10, 0x2 ;  /* 0x0000000a030c7c11 */ /* 0x000fe2000f8e10ff */
[----:B------:R-:W-:Y:S01]  /*4440*/  UIADD3 UR6, UPT, UPT, -UR15, UR6, URZ ;  /* 0x000000060f067290 */ /* 0x000fe2000fffe1ff */
[----:B----4-:R-:W-:Y:S01]  /*4450*/  LEA R13, R2, R13, 0xa ;  /* 0x0000000d020d7211 */ /* 0x010fe200078e50ff */
[----:B------:R-:W-:Y:S01]  /*4460*/  UMOV UR8, UR7 ;  /* 0x0000000700087c82 */ /* 0x000fe20008000000 */
[----:B------:R-:W-:-:S09]  /*4470*/  IADD3 R12, PT, PT, R12, 0x200, RZ ;  /* 0x000002000c0c7810 */ /* 0x000fd20007ffe0ff */
.L_x_58:
[----:B------:R-:W-:Y:S01]  /*4480*/  ISETP.GT.U32.AND P0, PT, R3, 0x3f, PT ;  /* 0x0000003f0300780c */ /* 0x000fe20003f04070 */
[----:B------:R-:W-:Y:S01]  /*4490*/  UIADD3 UR6, UPT, UPT, UR6, 0x4, URZ ;  /* 0x0000000406067890 */ /* 0x000fe2000fffe0ff */
[----:B------:R-:W-:Y:S03]  /*44a0*/  BSSY.RECONVERGENT B0, `(.L_x_48) ;  /* 0x0000050000007945 */ /* 0x000fe60003800200 */
[----:B------:R-:W-:-:S08]  /*44b0*/  UISETP.NE.AND UP0, UPT, UR6, URZ, UPT ;  /* 0x000000ff0600728c */ /* 0x000fd0000bf05270 */
[----:B0-----:R-:W-:Y:S05]  /*44c0*/  @P0 BRA `(.L_x_49) ;  /* 0x0000000400340947 */ /* 0x001fea0003800000 */
[----:B------:R-:W4:Y:S02]  /*44d0*/  LDL.128 R4, [UR8] ;  /* 0x00000008ff047983 */ /* 0x000f240008100c00 */
[C---:B----4-:R-:W-:Y:S02]  /*44e0*/  IADD3 R0, PT, PT, R4.reuse, 0x1800000, RZ ;  /* 0x0180000004007810 */ /* 0x050fe40007ffe0ff */
[----:B------:R-:W-:Y:S02]  /*44f0*/  FSETP.GT.AND P3, PT, R4, RZ, PT ;  /* 0x000000ff0400720b */ /* 0x000fe40003f64000 */
[----:B------:R-:W-:-:S04]  /*4500*/  LOP3.LUT R0, R0, 0x7f800000, RZ, 0xc0, !PT ;  /* 0x7f80000000007812 */ /* 0x000fc800078ec0ff */
[----:B------:R-:W-:-:S13]  /*4510*/  ISETP.GT.U32.AND P0, PT, R0, 0x1ffffff, PT ;  /* 0x01ffffff0000780c */ /* 0x000fda0003f04070 */
[----:B------:R-:W-:Y:S05]  /*4520*/  @P0 BRA `(.L_x_50) ;  /* 0x0000000000100947 */ /* 0x000fea0003800000 */
[----:B------:R-:W-:Y:S02]  /*4530*/  MOV R2, R4 ;  /* 0x0000000400027202 */ /* 0x000fe40000000f00 */
[----:B------:R-:W-:-:S07]  /*4540*/  MOV R18, 0x4560 ;  /* 0x0000456000127802 */ /* 0x000fce0000000f00 */
[----:B-123--:R-:W-:Y:S05]  /*4550*/  CALL.REL.NOINC `($__internal_0_$__cuda_sm20_rcp_rn_f32_slowpath) ;  /* 0x0000000400ec7944 */ /* 0x00efea0003c00000 */
[----:B------:R-:W-:Y:S05]  /*4560*/  BRA `(.L_x_51) ;  /* 0x0000000000107947 */ /* 0x000fea0003800000 */
.L_x_50:
[----:B-1----:R-:W0:Y:S02]  /*4570*/  MUFU.RCP R11, R4 ;  /* 0x00000004000b7308 */ /* 0x002e240000001000 */
[----:B0-----:R-:W-:-:S04]  /*4580*/  FFMA R0, R4, R11, -1 ;  /* 0xbf80000004007423 */ /* 0x001fc8000000000b */
[----:B------:R-:W-:-:S04]  /*4590*/  FADD.FTZ R0, -R0, -RZ ;  /* 0x800000ff00007221 */ /* 0x000fc80000010100 */
[----:B------:R-:W-:-:S07]  /*45a0*/  FFMA R0, R11, R0, R11 ;  /* 0x000000000b007223 */ /* 0x000fce000000000b */
.L_x_51:
[----:B------:R-:W0:Y:S01]  /*45b0*/  LDS R11, [R12+-0x200] ;  /* 0xfffe00000c0b7984 */ /* 0x000e220000000800 */
[----:B------:R-:W-:Y:S02]  /*45c0*/  FSEL R0, R0, RZ, P3 ;  /* 0x000000ff00007208 */ /* 0x000fe40001800000 */
[----:B------:R-:W-:-:S03]  /*45d0*/  FSETP.GT.AND P3, PT, R5, RZ, PT ;  /* 0x000000ff0500720b */ /* 0x000fc60003f64000 */
[----:B0-----:R-:W-:Y:S01]  /*45e0*/  FMUL R0, R0, R11 ;  /* 0x0000000b00007220 */ /* 0x001fe20000400000 */
[----:B---3--:R-:W-:-:S04]  /*45f0*/  IMAD.WIDE R10, R13, 0x2, R8 ;  /* 0x000000020d0a7825 */ /* 0x008fc800078e0208 */
[----:B------:R-:W-:-:S04]  /*4600*/  F2FP.F16.F32.PACK_AB R0, RZ, R0 ;  /* 0x00000000ff00723e */ /* 0x000fc800000000ff */
[----:B------:R-:W-:Y:S02]  /*4610*/  PRMT R2, R0, 0x7610, R2 ;  /* 0x0000761000027816 */ /* 0x000fe40000000002 */
[----:B------:R-:W-:-:S03]  /*4620*/  IADD3 R0, PT, PT, R5, 0x1800000, RZ ;  /* 0x0180000005007810 */ /* 0x000fc60007ffe0ff */
[----:B------:R0:W-:Y:S01]  /*4630*/  STG.E.U16 desc[UR12][R10.64], R2 ;  /* 0x000000020a007986 */ /* 0x0001e2000c10150c */
[----:B------:R-:W-:-:S04]  /*4640*/  LOP3.LUT R0, R0, 0x7f800000, RZ, 0xc0, !PT ;  /* 0x7f80000000007812 */ /* 0x000fc800078ec0ff */
[----:B------:R-:W-:-:S13]  /*4650*/  ISETP.GT.U32.AND P0, PT, R0, 0x1ffffff, PT ;  /* 0x01ffffff0000780c */ /* 0x000fda0003f04070 */
[----:B0-----:R-:W-:Y:S05]  /*4660*/  @P0 BRA `(.L_x_52) ;  /* 0x0000000000100947 */ /* 0x001fea0003800000 */
[----:B------:R-:W-:Y:S02]  /*4670*/  MOV R2, R5 ;  /* 0x0000000500027202 */ /* 0x000fe40000000f00 */
[----:B------:R-:W-:-:S07]  /*4680*/  MOV R18, 0x46a0 ;  /* 0x000046a000127802 */ /* 0x000fce0000000f00 */
[----:B--2---:R-:W-:Y:S05]  /*4690*/  CALL.REL.NOINC `($__internal_0_$__cuda_sm20_rcp_rn_f32_slowpath) ;  /* 0x00000004009c7944 */ /* 0x004fea0003c00000 */
[----:B------:R-:W-:Y:S05]  /*46a0*/  BRA `(.L_x_53) ;  /* 0x0000000000107947 */ /* 0x000fea0003800000 */
.L_x_52:
[----:B------:R-:W0:Y:S02]  /*46b0*/  MUFU.RCP R0, R5 ;  /* 0x0000000500007308 */ /* 0x000e240000001000 */
[----:B0-----:R-:W-:-:S04]  /*46c0*/  FFMA R2, R5, R0, -1 ;  /* 0xbf80000005027423 */ /* 0x001fc80000000000 */
[----:B--2---:R-:W-:-:S04]  /*46d0*/  FADD.FTZ R15, -R2, -RZ ;  /* 0x800000ff020f7221 */ /* 0x004fc80000010100 */
[----:B------:R-:W-:-:S07]  /*46e0*/  FFMA R0, R0, R15, R0 ;  /* 0x0000000f00007223 */ /* 0x000fce0000000000 */
.L_x_53:
[----:B------:R-:W0:Y:S01]  /*46f0*/  LDS R5, [R12+-0x100] ;  /* 0xffff00000c057984 */ /* 0x000e220000000800 */
[----:B------:R-:W-:Y:S02]  /*4700*/  FSEL R0, R0, RZ, P3 ;  /* 0x000000ff00007208 */ /* 0x000fe40001800000 */
[----:B------:R-:W-:-:S03]  /*4710*/  FSETP.GT.AND P3, PT, R6, RZ, PT ;  /* 0x000000ff0600720b */ /* 0x000fc60003f64000 */
[----:B0-----:R-:W-:-:S05]  /*4720*/  FMUL R0, R0, R5 ;  /* 0x0000000500007220 */ /* 0x001fca0000400000 */
        /* <DEDUP_REMOVED lines=9> */
[----:B------:R-:W-:Y:S05]  /*47c0*/  CALL.REL.NOINC `($__internal_0_$__cuda_sm20_rcp_rn_f32_slowpath) ;  /* 0x0000000400507944 */ /* 0x000fea0003c00000 */
[----:B------:R-:W-:Y:S05]  /*47d0*/  BRA `(.L_x_55) ;  /* 0x0000000000107947 */ /* 0x000fea0003800000 */
.L_x_54:
[----:B------:R-:W0:Y:S02]  /*47e0*/  MUFU.RCP R5, R6 ;  /* 0x0000000600057308 */ /* 0x000e240000001000 */
[----:B0-----:R-:W-:-:S04]  /*47f0*/  FFMA R0, R6, R5, -1 ;  /* 0xbf80000006007423 */ /* 0x001fc80000000005 */
[----:B------:R-:W-:-:S04]  /*4800*/  FADD.FTZ R0, -R0, -RZ ;  /* 0x800000ff00007221 */ /* 0x000fc80000010100 */
[----:B------:R-:W-:-:S07]  /*4810*/  FFMA R0, R5, R0, R5 ;  /* 0x0000000005007223 */ /* 0x000fce0000000005 */
.L_x_55:
[----:B------:R-:W0:Y:S01]  /*4820*/  LDS R5, [R12] ;  /* 0x000000000c057984 */ /* 0x000e220000000800 */
        /* <DEDUP_REMOVED lines=14> */
.L_x_56:
[----:B------:R-:W0:Y:S02]  /*4910*/  MUFU.RCP R0, R7 ;  /* 0x0000000700007308 */ /* 0x000e240000001000 */
[----:B0-----:R-:W-:-:S04]  /*4920*/  FFMA R2, R7, R0, -1 ;  /* 0xbf80000007027423 */ /* 0x001fc80000000000 */
[----:B------:R-:W-:-:S04]  /*4930*/  FADD.FTZ R5, -R2, -RZ ;  /* 0x800000ff02057221 */ /* 0x000fc80000010100 */
[----:B------:R-:W-:-:S07]  /*4940*/  FFMA R0, R0, R5, R0 ;  /* 0x0000000500007223 */ /* 0x000fce0000000000 */
.L_x_57:
[----:B------:R-:W0:Y:S01]  /*4950*/  LDS R5, [R12+0x100] ;  /* 0x000100000c057984 */ /* 0x000e220000000800 */
[----:B------:R-:W-:-:S05]  /*4960*/  FSEL R0, R0, RZ, P3 ;  /* 0x000000ff00007208 */ /* 0x000fca0001800000 */
[----:B0-----:R-:W-:-:S05]  /*4970*/  FMUL R0, R0, R5 ;  /* 0x0000000500007220 */ /* 0x001fca0000400000 */
[----:B------:R-:W-:-:S05]  /*4980*/  F2FP.F16.F32.PACK_AB R0, RZ, R0 ;  /* 0x00000000ff00723e */ /* 0x000fca00000000ff */
[----:B------:R0:W-:Y:S02]  /*4990*/  STG.E.U16 desc[UR12][R10.64+0x180], R0 ;  /* 0x000180000a007986 */ /* 0x0001e4000c10150c */
.L_x_49:
[----:B------:R-:W-:Y:S05]  /*49a0*/  BSYNC.RECONVERGENT B0 ;  /* 0x0000000000007941 */ /* 0x000fea0003800200 */
.L_x_48:
[----:B------:R-:W-:Y:S01]  /*49b0*/  IADD3 R12, PT, PT, R12, 0x400, RZ ;  /* 0x000004000c0c7810 */ /* 0x000fe20007ffe0ff */
[----:B------:R-:W-:Y:S01]  /*49c0*/  UIADD3 UR8, UPT, UPT, UR8, 0x10, URZ ;  /* 0x0000001008087890 */ /* 0x000fe2000fffe0ff */
[----:B------:R-:W-:Y:S01]  /*49d0*/  IADD3 R13, PT, PT, R13, 0x100, RZ ;  /* 0x000001000d0d7810 */ /* 0x000fe20007ffe0ff */
[----:B------:R-:W-:Y:S10]  /*49e0*/  BRA.U UP0, `(.L_x_58) ;  /* 0xfffffff900a47547 */ /* 0x000ff4000b83ffff */
.L_x_47:
[----:B------:R-:W-:-:S13]  /*49f0*/  ISETP.NE.AND P0, PT, RZ, UR16, PT ;  /* 0x00000010ff007c0c */ /* 0x000fda000bf05270 */
[----:B------:R-:W-:Y:S05]  /*4a00*/  @!P0 EXIT ;  /* 0x000000000000894d */ /* 0x000fea0003800000 */
[----:B------:R-:W4:Y:S01]  /*4a10*/  LDCU UR11, c[0x0][0x3ac] ;  /* 0x00007580ff0b77ac */ /* 0x000f220008000800 */
[----:B------:R-:W5:Y:S01]  /*4a20*/  S2UR UR10, SR_CgaCtaId ;  /* 0x00000000000a79c3 */ /* 0x000f620000008800 */
[----:B---3--:R-:W-:Y:S01]  /*4a30*/  MOV R8, UR4 ;  /* 0x0000000400087c02 */ /* 0x008fe20008000f00 */
[----:B------:R-:W-:Y:S01]  /*4a40*/  UMOV UR8, 0x400 ;  /* 0x0000040000087882 */ /* 0x000fe20000000000 */
[----:B------:R-:W-:Y:S02]  /*4a50*/  UIMAD UR14, UR4, 0x4, UR7 ;  /* 0x00000004040e78a4 */ /* 0x000fe4000f8e0207 */
[----:B------:R-:W-:Y:S01]  /*4a60*/  LEA R8, R8, R3, 0x6 ;  /* 0x0000000308087211 */ /* 0x000fe200078e30ff */
[----:B------:R-:W-:Y:S02]  /*4a70*/  UIADD3 UR8, UPT, UPT, UR8, 0x2000, URZ ;  /* 0x0000200008087890 */ /* 0x000fe4000fffe0ff */
[----:B------:R-:W3:Y:S01]  /*4a80*/  LDC.64 R4, c[0x0][0x398] ;  /* 0x0000e600ff047b82 */ /* 0x000ee20000000a00 */
[----:B----4-:R-:W-:-:S02]  /*4a90*/  UIMAD UR6, UR9, UR11, UR4 ;  /* 0x0000000b090672a4 */ /* 0x010fc4000f8e0204 */
[----:B0-----:R-:W-:Y:S01]  /*4aa0*/  MOV R0, UR11 ;  /* 0x0000000b00007c02 */ /* 0x001fe20008000f00 */
[----:B------:R-:W-:Y:S02]  /*4ab0*/  UIADD3 UR11, UPT, UPT, -UR16, URZ, URZ ;  /* 0x000000ff100b7290 */ /* 0x000fe4000fffe1ff */
[----:B------:R-:W-:Y:S02]  /*4ac0*/  ULEA UR6, UR18, UR6, 0x4 ;  /* 0x0000000612067291 */ /* 0x000fe4000f8e20ff */
[----:B------:R-:W-:Y:S01]  /*4ad0*/  IMAD R0, R0, UR5, R3 ;  /* 0x0000000500007c24 */ /* 0x000fe2000f8e0203 */
[----:B-----5:R-:W-:-:S03]  /*4ae0*/  ULEA UR8, UR10, UR8, 0x18 ;  /* 0x000000080a087291 */ /* 0x020fc6000f8ec0ff */
[----:B------:R-:W-:-:S03]  /*4af0*/  MOV R9, UR6 ;  /* 0x0000000600097c02 */ /* 0x000fc60008000f00 */
[----:B------:R-:W-:Y:S02]  /*4b00*/  LEA R8, R8, UR8, 0x2 ;  /* 0x0000000808087c11 */ /* 0x000fe4000f8e10ff */
[----:B------:R-:W-:-:S07]  /*4b10*/  LEA R9, R9, R0, 0x6 ;  /* 0x0000000009097211 */ /* 0x000fce00078e30ff */
.L_x_63:
[----:B------:R-:W-:Y:S01]  /*4b20*/  ISETP.GT.U32.AND P0, PT, R3, 0x3f, PT ;  /* 0x0000003f0300780c */ /* 0x000fe20003f04070 */
[----:B------:R-:W-:Y:S01]  /*4b30*/  UIADD3 UR11, UPT, UPT, UR11, 0x1, URZ ;  /* 0x000000010b0b7890 */ /* 0x000fe2000fffe0ff */
[----:B------:R-:W-:Y:S03]  /*4b40*/  BSSY.RECONVERGENT B0, `(.L_x_59) ;  /* 0x0000017000007945 */ /* 0x000fe60003800200 */
[----:B------:R-:W-:-:S08]  /*4b50*/  UISETP.NE.AND UP0, UPT, UR11, URZ, UPT ;  /* 0x000000ff0b00728c */ /* 0x000fd0000bf05270 */
[----:B0-----:R-:W-:Y:S05]  /*4b60*/  @P0 BRA `(.L_x_60) ;  /* 0x0000000000500947 */ /* 0x001fea0003800000 */
[----:B-1----:R-:W4:Y:S02]  /*4b70*/  LDL R11, [UR14] ;  /* 0x0000000eff0b7983 */ /* 0x002f240008100800 */
[C---:B----4-:R-:W-:Y:S02]  /*4b80*/  IADD3 R0, PT, PT, R11.reuse, 0x1800000, RZ ;  /* 0x018000000b007810 */ /* 0x050fe40007ffe0ff */
[----:B------:R-:W-:Y:S02]  /*4b90*/  FSETP.GT.AND P3, PT, R11, RZ, PT ;  /* 0x000000ff0b00720b */ /* 0x000fe40003f64000 */
[----:B------:R-:W-:-:S04]  /*4ba0*/  LOP3.LUT R0, R0, 0x7f800000, RZ, 0xc0, !PT ;  /* 0x7f80000000007812 */ /* 0x000fc800078ec0ff */
[----:B------:R-:W-:-:S13]  /*4bb0*/  ISETP.GT.U32.AND P0, PT, R0, 0x1ffffff, PT ;  /* 0x01ffffff0000780c */ /* 0x000fda0003f04070 */
[----:B------:R-:W-:Y:S05]  /*4bc0*/  @P0 BRA `(.L_x_61) ;  /* 0x0000000000100947 */ /* 0x000fea0003800000 */
[----:B------:R-:W-:Y:S02]  /*4bd0*/  MOV R2, R11 ;  /* 0x0000000b00027202 */ /* 0x000fe40000000f00 */
[----:B------:R-:W-:-:S07]  /*4be0*/  MOV R18, 0x4c00 ;  /* 0x00004c0000127802 */ /* 0x000fce0000000f00 */
[----:B--23--:R-:W-:Y:S05]  /*4bf0*/  CALL.REL.NOINC `($__internal_0_$__cuda_sm20_rcp_rn_f32_slowpath) ;  /* 0x0000000000447944 */ /* 0x00cfea0003c00000 */
[----:B------:R-:W-:Y:S05]  /*4c00*/  BRA `(.L_x_62) ;  /* 0x0000000000107947 */ /* 0x000fea0003800000 */
.L_x_61:
[----:B------:R-:W0:Y:S02]  /*4c10*/  MUFU.RCP R0, R11 ;  /* 0x0000000b00007308 */ /* 0x000e240000001000 */
[----:B0-----:R-:W-:-:S04]  /*4c20*/  FFMA R2, R11, R0, -1 ;  /* 0xbf8000000b027423 */ /* 0x001fc80000000000 */
[----:B------:R-:W-:-:S04]  /*4c30*/  FADD.FTZ R7, -R2, -RZ ;  /* 0x800000ff02077221 */ /* 0x000fc80000010100 */
[----:B------:R-:W-:-:S07]  /*4c40*/  FFMA R0, R0, R7, R0 ;  /* 0x0000000700007223 */ /* 0x000fce0000000000 */
.L_x_62:
[----:B------:R-:W0:Y:S01]  /*4c50*/  LDS R7, [R8] ;  /* 0x0000000008077984 */ /* 0x000e220000000800 */
[----:B------:R-:W-:-:S05]  /*4c60*/  FSEL R0, R0, RZ, P3 ;  /* 0x000000ff00007208 */ /* 0x000fca0001800000 */
[----:B0-----:R-:W-:Y:S01]  /*4c70*/  FMUL R0, R0, R7 ;  /* 0x0000000700007220 */ /* 0x001fe20000400000 */
[----:B---3--:R-:W-:-:S04]  /*4c80*/  IMAD.WIDE R6, R9, 0x2, R4 ;  /* 0x0000000209067825 */ /* 0x008fc800078e0204 */
[----:B------:R-:W-:-:S05]  /*4c90*/  F2FP.F16.F32.PACK_AB R0, RZ, R0 ;  /* 0x00000000ff00723e */ /* 0x000fca00000000ff */
[----:B------:R0:W-:Y:S02]  /*4ca0*/  STG.E.U16 desc[UR12][R6.64], R0 ;  /* 0x0000000006007986 */ /* 0x0001e4000c10150c */
.L_x_60:
[----:B------:R-:W-:Y:S05]  /*4cb0*/  BSYNC.RECONVERGENT B0 ;  /* 0x0000000000007941 */ /* 0x000fea0003800200 */
.L_x_59:
[----:B------:R-:W-:Y:S01]  /*4cc0*/  IADD3 R8, PT, PT, R8, 0x100, RZ ;  /* 0x0000010008087810 */ /* 0x000fe20007ffe0ff */
[----:B------:R-:W-:Y:S01]  /*4cd0*/  UIADD3 UR14, UPT, UPT, UR14, 0x4, URZ ;  /* 0x000000040e0e7890 */ /* 0x000fe2000fffe0ff */
[----:B------:R-:W-:Y:S01]  /*4ce0*/  IADD3 R9, PT, PT, R9, 0x40, RZ ;  /* 0x0000004009097810 */ /* 0x000fe20007ffe0ff */
[----:B------:R-:W-:Y:S10]  /*4cf0*/  BRA.U UP0, `(.L_x_63) ;  /* 0xfffffffd00887547 */ /* 0x000ff4000b83ffff */
[----:B------:R-:W-:Y:S05]  /*4d00*/  EXIT ;  /* 0x000000000000794d */ /* 0x000fea0003800000 */
        .weak           $__internal_0_$__cuda_sm20_rcp_rn_f32_slowpath
        .type           $__internal_0_$__cuda_sm20_rcp_rn_f32_slowpath,@function
        .size           $__internal_0_$__cuda_sm20_rcp_rn_f32_slowpath,(.L_x_69 - $__internal_0_$__cuda_sm20_rcp_rn_f32_slowpath)
$__internal_0_$__cuda_sm20_rcp_rn_f32_slowpath:
[----:B------:R-:W-:Y:S01]  /*4d10*/  SHF.L.U32 R0, R2, 0x1, RZ ;  /* 0x0000000102007819 */ /* 0x000fe200000006ff */
[----:B------:R-:W-:Y:S03]  /*4d20*/  BSSY.RECONVERGENT B1, `(.L_x_64) ;  /* 0x0000030000017945 */ /* 0x000fe60003800200 */
[----:B------:R-:W-:-:S04]  /*4d30*/  SHF.R.U32.HI R19, RZ, 0x18, R0 ;  /* 0x00000018ff137819 */ /* 0x000fc80000011600 */
[----:B------:R-:W-:-:S13]  /*4d40*/  ISETP.NE.U32.AND P0, PT, R19, RZ, PT ;  /* 0x000000ff1300720c */ /* 0x000fda0003f05070 */
[----:B------:R-:W-:Y:S05]  /*4d50*/  @P0 BRA `(.L_x_65) ;  /* 0x0000000000280947 */ /* 0x000fea0003800000 */
[----:B------:R-:W-:-:S04]  /*4d60*/  SHF.L.U32 R0, R2, 0x1, RZ ;  /* 0x0000000102007819 */ /* 0x000fc800000006ff */
[----:B------:R-:W-:-:S13]  /*4d70*/  ISETP.NE.AND P0, PT, R0, RZ, PT ;  /* 0x000000ff0000720c */ /* 0x000fda0003f05270 */
[----:B------:R-:W-:Y:S01]  /*4d80*/  @P0 FFMA R15, R2, 1.84467440737095516160e+19, RZ ;  /* 0x5f800000020f0823 */ /* 0x000fe200000000ff */
[----:B------:R-:W-:Y:S08]  /*4d90*/  @!P0 MUFU.RCP R14, R2 ;  /* 0x00000002000e8308 */ /* 0x000ff00000001000 */
[----:B------:R-:W0:Y:S02]  /*4da0*/  @P0 MUFU.RCP R0, R15 ;  /* 0x0000000f00000308 */ /* 0x000e240000001000 */
[----:B0-----:R-:W-:-:S04]  /*4db0*/  @P0 FFMA R16, R15, R0, -1 ;  /* 0xbf8000000f100423 */ /* 0x001fc80000000000 */
[----:B------:R-:W-:-:S04]  /*4dc0*/  @P0 FADD.FTZ R17, -R16, -RZ ;  /* 0x800000ff10110221 */ /* 0x000fc80000010100 */
[----:B------:R-:W-:-:S04]  /*4dd0*/  @P0 FFMA R0, R0, R17, R0 ;  /* 0x0000001100000223 */ /* 0x000fc80000000000 */
[----:B------:R-:W-:Y:S01]  /*4de0*/  @P0 FFMA R14, R0, 1.84467440737095516160e+19, RZ ;  /* 0x5f800000000e0823 */ /* 0x000fe200000000ff */
[----:B------:R-:W-:Y:S06]  /*4df0*/  BRA `(.L_x_66) ;  /* 0x0000000000887947 */ /* 0x000fec0003800000 */
.L_x_65:
[----:B------:R-:W-:-:S04]  /*4e00*/  IADD3 R20, PT, PT, R19, -0xfd, RZ ;  /* 0xffffff0313147810 */ /* 0x000fc80007ffe0ff */
[----:B------:R-:W-:-:S13]  /*4e10*/  ISETP.GT.U32.AND P0, PT, R20, 0x1, PT ;  /* 0x000000011400780c */ /* 0x000fda0003f04070 */
[----:B------:R-:W-:Y:S05]  /*4e20*/  @P0 BRA `(.L_x_67) ;  /* 0x0000000000780947 */ /* 0x000fea0003800000 */
[----:B------:R-:W-:Y:S01]  /*4e30*/  LOP3.LUT R0, R2, 0x7fffff, RZ, 0xc0, !PT ;  /* 0x007fffff02007812 */ /* 0x000fe200078ec0ff */
[----:B------:R-:W-:-:S03]  /*4e40*/  HFMA2 R17, -RZ, RZ, 0, 1.78813934326171875e-07 ;  /* 0x00000003ff117431 */ /* 0x000fc600000001ff */
[----:B------:R-:W-:-:S04]  /*4e50*/  LOP3.LUT R0, R0, 0x3f800000, RZ, 0xfc, !PT ;  /* 0x3f80000000007812 */ /* 0x000fc800078efcff */
[----:B------:R-:W0:Y:S01]  /*4e60*/  MUFU.RCP R15, R0 ;  /* 0x00000000000f7308 */ /* 0x000e220000001000 */
[----:B------:R-:W-:Y:S01]  /*4e70*/  SHF.L.U32 R17, R17, R20, RZ ;  /* 0x0000001411117219 */ /* 0x000fe200000006ff */
[----:B0-----:R-:W-:-:S04]  /*4e80*/  FFMA R14, R0, R15, -1 ;  /* 0xbf800000000e7423 */ /* 0x001fc8000000000f */
[----:B------:R-:W-:-:S04]  /*4e90*/  FADD.FTZ R14, -R14, -RZ ;  /* 0x800000ff0e0e7221 */ /* 0x000fc80000010100 */
[CCC-:B------:R-:W-:Y:S01]  /*4ea0*/  FFMA.RM R16, R15.reuse, R14.reuse, R15.reuse ;  /* 0x0000000e0f107223 */ /* 0x1c0fe2000000400f */
[----:B------:R-:W-:-:S04]  /*4eb0*/  FFMA.RP R15, R15, R14, R15 ;  /* 0x0000000e0f0f7223 */ /* 0x000fc8000000800f */
[C---:B------:R-:W-:Y:S02]  /*4ec0*/  LOP3.LUT R14, R16.reuse, 0x7fffff, RZ, 0xc0, !PT ;  /* 0x007fffff100e7812 */ /* 0x040fe400078ec0ff */
[----:B------:R-:W-:Y:S02]  /*4ed0*/  FSETP.NEU.FTZ.AND P0, PT, R16, R15, PT ;  /* 0x0000000f1000720b */ /* 0x000fe40003f1d000 */
[----:B------:R-:W-:Y:S02]  /*4ee0*/  LOP3.LUT R14, R14, 0x800000, RZ, 0xfc, !PT ;  /* 0x008000000e0e7812 */ /* 0x000fe400078efcff */
[----:B------:R-:W-:Y:S02]  /*4ef0*/  SEL R15, RZ, 0xffffffff, !P0 ;  /* 0xffffffffff0f7807 */ /* 0x000fe40004000000 */
[----:B------:R-:W-:Y:S02]  /*4f00*/  LOP3.LUT R17, R17, R14, RZ, 0xc0, !PT ;  /* 0x0000000e11117212 */ /* 0x000fe400078ec0ff */
[----:B------:R-:W-:-:S02]  /*4f10*/  IADD3 R15, PT, PT, -R15, RZ, RZ ;  /* 0x000000ff0f0f7210 */ /* 0x000fc40007ffe1ff */
[-C--:B------:R-:W-:Y:S02]  /*4f20*/  SHF.R.U32.HI R17, RZ, R20.reuse, R17 ;  /* 0x00000014ff117219 */ /* 0x080fe40000011611 */
[----:B------:R-:W-:Y:S02]  /*4f30*/  LOP3.LUT P0, RZ, R15, R20, R14, 0xf8, !PT ;  /* 0x000000140fff7212 */ /* 0x000fe4000780f80e */
[C---:B------:R-:W-:Y:S02]  /*4f40*/  LOP3.LUT P1, RZ, R17.reuse, 0x1, RZ, 0xc0, !PT ;  /* 0x0000000111ff7812 */ /* 0x040fe4000782c0ff */
[----:B------:R-:W-:Y:S02]  /*4f50*/  LOP3.LUT P2, RZ, R17, 0x2, RZ, 0xc0, !PT ;  /* 0x0000000211ff7812 */ /* 0x000fe4000784c0ff */
[----:B------:R-:W-:Y:S02]  /*4f60*/  IADD3 R15, PT, PT, R19, -0xfc, RZ ;  /* 0xffffff04130f7810 */ /* 0x000fe40007ffe0ff */
[----:B------:R-:W-:-:S02]  /*4f70*/  PLOP3.LUT P0, PT, P1, P0, P2, 0xe0, 0x0 ;  /* 0x000000000000781c */ /* 0x000fc40000f01c20 */
[----:B------:R-:W-:Y:S02]  /*4f80*/  LOP3.LUT P1, RZ, R2, 0x7fffff, RZ, 0xc0, !PT ;  /* 0x007fffff02ff7812 */ /* 0x000fe4000782c0ff */
[----:B------:R-:W-:Y:S02]  /*4f90*/  SEL R0, RZ, 0x1, !P0 ;  /* 0x00000001ff007807 */ /* 0x000fe40004000000 */
[----:B------:R-:W-:Y:S02]  /*4fa0*/  SHF.R.U32.HI R15, RZ, R15, R14 ;  /* 0x0000000fff0f7219 */ /* 0x000fe4000001160e */
[----:B------:R-:W-:-:S04]  /*4fb0*/  IADD3 R0, PT, PT, -R0, RZ, RZ ;  /* 0x000000ff00007210 */ /* 0x000fc80007ffe1ff */
[----:B------:R-:W-:-:S13]  /*4fc0*/  ISETP.GE.AND P0, PT, R0, RZ, PT ;  /* 0x000000ff0000720c */ /* 0x000fda0003f06270 */
[----:B------:R-:W-:-:S04]  /*4fd0*/  @!P0 IADD3 R15, PT, PT, R15, 0x1, RZ ;  /* 0x000000010f0f8810 */ /* 0x000fc80007ffe0ff */
[----:B------:R-:W-:-:S04]  /*4fe0*/  @!P1 SHF.L.U32 R15, R15, 0x1, RZ ;  /* 0x000000010f0f9819 */ /* 0x000fc800000006ff */
[----:B------:R-:W-:Y:S01]  /*4ff0*/  LOP3.LUT R14, R15, 0x80000000, R2, 0xf8, !PT ;  /* 0x800000000f0e7812 */ /* 0x000fe200078ef802 */
[----:B------:R-:W-:Y:S06]  /*5000*/  BRA `(.L_x_66) ;  /* 0x0000000000047947 */ /* 0x000fec0003800000 */
.L_x_67:
[----:B------:R0:W1:Y:S02]  /*5010*/  MUFU.RCP R14, R2 ;  /* 0x00000002000e7308 */ /* 0x0000640000001000 */
.L_x_66:
[----:B------:R-:W-:Y:S05]  /*5020*/  BSYNC.RECONVERGENT B1 ;  /* 0x0000000000017941 */ /* 0x000fea0003800200 */
.L_x_64:
[----:B------:R-:W-:Y:S01]  /*5030*/  HFMA2 R15, -RZ, RZ, 0, 0 ;  /* 0x00000000ff0f7431 */ /* 0x000fe200000001ff */
[----:B-1----:R-:W-:Y:S02]  /*5040*/  MOV R0, R14 ;  /* 0x0000000e00007202 */ /* 0x002fe40000000f00 */
[----:B------:R-:W-:-:S04]  /*5050*/  MOV R14, R18 ;  /* 0x00000012000e7202 */ /* 0x000fc80000000f00 */
[----:B0-----:R-:W-:Y:S05]  /*5060*/  RET.REL.NODEC R14 `(_Z29flash_attention_phase1_kernelPK6__halfS1_S1_PS_fiii) ;  /* 0xffffffac0ee47950 */ /* 0x001fea0003c3ffff */
.L_x_68:
[----:B------:R-:W-:-:S00]  /*5070*/  BRA `(.L_x_68) ;  /* 0xfffffffc00fc7947 */ /* 0x000fc0000383ffff */
[----:B------:R-:W-:-:S00]  /*5080*/  NOP ;  /* 0x0000000000007918 */ /* 0x000fc00000000000 */
[----:B------:R-:W-:-:S00]  /*5090*/  NOP ;  /* 0x0000000000007918 */ /* 0x000fc00000000000 */
[----:B------:R-:W-:-:S00]  /*50a0*/  NOP ;  /* 0x0000000000007918 */ /* 0x000fc00000000000 */
[----:B------:R-:W-:-:S00]  /*50b0*/  NOP ;  /* 0x0000000000007918 */ /* 0x000fc00000000000 */
[----:B------:R-:W-:-:S00]  /*50c0*/  NOP ;  /* 0x0000000000007918 */ /* 0x000fc00000000000 */
[----:B------:R-:W-:-:S00]  /*50d0*/  NOP ;  /* 0x0000000000007918 */ /* 0x000fc00000000000 */
[----:B------:R-:W-:-:S00]  /*50e0*/  NOP ;  /* 0x0000000000007918 */ /* 0x000fc00000000000 */
[----:B------:R-:W-:-:S00]  /*50f0*/  NOP ;  /* 0x0000000000007918 */ /* 0x000fc00000000000 */
.L_x_69:


//--------------------- .nv.shared._Z29flash_attention_phase1_kernelPK6__halfS1_S1_PS_fiii --------------------------
	.section	.nv.shared._Z29flash_attention_phase1_kernelPK6__halfS1_S1_PS_fiii,"aw",@nobits
	.sectionflags	@""
	.align	4
.nv.shared._Z29flash_attention_phase1_kernelPK6__halfS1_S1_PS_fiii:
	.zero		13320


//--------------------- .nv.shared.reserved.0     --------------------------
	.section	.nv.shared.reserved.0,"aw",@nobits
	.weak		__nv_reservedSMEM_offset_0_alias
	.size		__nv_reservedSMEM_offset_0_alias, 0, 64
	.other		__nv_reservedSMEM_offset_0_alias,@"STO_CUDA_RESERVED_SHARED STV_DEFAULT"
__nv_reservedSMEM_offset_0_alias:
	.zero		0
	.zero		64


//--------------------- .nv.constant0._Z29flash_attention_phase1_kernelPK6__halfS1_S1_PS_fiii --------------------------
	.section	.nv.constant0._Z29flash_attention_phase1_kernelPK6__halfS1_S1_PS_fiii,"a",@progbits
	.sectionflags	@""
	.align	4
.nv.constant0._Z29flash_attention_phase1_kernelPK6__halfS1_S1_PS_fiii:
	.zero		944


//--------------------- SYMBOLS --------------------------

	.type		.nv.reservedSmem.offset0,@object
	.size		.nv.reservedSmem.offset0,0x4
	.type		.nv.reservedSmem.cap,@object
	.size		.nv.reservedSmem.cap,0x4
